// auto-generated by cutlass_sweep.gemm — config: {"arch": "sm_100", "cluster_m": 2, "cluster_n": 1, "dtype": "e5m2", "stages": 4, "tile_k": 128, "tile_m": 64, "tile_n": 64}
#include "cutlass/cutlass.h"
#include "cutlass/gemm/collective/collective_builder.hpp"
#include "cutlass/gemm/device/gemm_universal_adapter.h"
#include "cutlass/gemm/kernel/gemm_universal.hpp"
#include "cutlass/epilogue/collective/collective_builder.hpp"

using ElemA = cutlass::float_e5m2_t;
using ElemB = cutlass::float_e5m2_t;
using ElemCD = cutlass::float_e5m2_t;
using Acc  = float;
using TileShape    = cute::Shape<cute::_64, cute::_64, cute::_128>;
using ClusterShape = cute::Shape<cute::_2, cute::_1, cute::_1>;

using CollectiveEpilogue = typename cutlass::epilogue::collective::CollectiveBuilder<
    cutlass::arch::Sm100, cutlass::arch::OpClassTensorOp,
    TileShape, ClusterShape,
    cutlass::epilogue::collective::EpilogueTileAuto,
    Acc, Acc,
    ElemCD, cutlass::layout::RowMajor, 128 / cutlass::sizeof_bits<ElemCD>::value,
    ElemCD, cutlass::layout::RowMajor, 128 / cutlass::sizeof_bits<ElemCD>::value,
    cutlass::epilogue::collective::EpilogueScheduleAuto
  >::CollectiveOp;

using CollectiveMainloop = typename cutlass::gemm::collective::CollectiveBuilder<
    cutlass::arch::Sm100, cutlass::arch::OpClassTensorOp,
    ElemA, cutlass::layout::RowMajor, 128 / cutlass::sizeof_bits<ElemA>::value,
    ElemB, cutlass::layout::ColumnMajor, 128 / cutlass::sizeof_bits<ElemB>::value,
    Acc,
    TileShape, ClusterShape,
    cutlass::gemm::collective::StageCount<4>,
    cutlass::gemm::collective::KernelScheduleAuto
  >::CollectiveOp;

using GemmKernel = cutlass::gemm::kernel::GemmUniversal<
    cute::Shape<int,int,int,int>,
    CollectiveMainloop,
    CollectiveEpilogue
>;
using Gemm = cutlass::gemm::device::GemmUniversalAdapter<GemmKernel>;

// Force the device kernel symbol into the cubin without needing a host main.
auto* _anchor = &cutlass::device_kernel<GemmKernel>;


// ===== COMPILED SASS (sm_100a) =====

	.target	sm_100a

	.elftype	@"ET_EXEC"


//--------------------- .note.nv.tkinfo           --------------------------
	.section	.note.nv.tkinfo,"",@"SHT_NOTE"
	.sectionflags	@"SHF_NOTE_NV_TKINFO"
	.tkinfo
        /*0018*/ 	.word	0x00000002
        /*0030*/ 	.string	""
        /*0030*/ 	.string	"ptxas"
        /*0030*/ 	.string	"Cuda compilation tools, release 13.0, V13.0.88"
        /*0030*/ 	.string	"Build cuda_13.0.r13.0/compiler.36424714_0"
        /*0030*/ 	.string	"-arch sm_100a -m 64 "



//--------------------- .note.nv.cuinfo           --------------------------
	.section	.note.nv.cuinfo,"",@"SHT_NOTE"
	.sectionflags	@"SHF_NOTE_NV_CUINFO"
        /*0018*/ 	.short	0x0002
        /*001a*/ 	.short	0x0064
        /*001c*/ 	.short	0x0082
	.zero		2


//--------------------- .nv.info                  --------------------------
	.section	.nv.info,"",@"SHT_CUDA_INFO"
	.align	4


	//----- nvinfo : EIATTR_REGCOUNT
	.align		4
        /*0000*/ 	.byte	0x04, 0x2f
        /*0002*/ 	.short	(.L_19 - .L_18)
	.align		4
.L_18:
        /*0004*/ 	.word	index@(_ZN7cutlass13device_kernelINS_4gemm6kernel13GemmUniversalIN4cute5tupleIJiiiiEEENS1_10collective13CollectiveMmaINS1_35MainloopSm100TmaUmmaWarpSpecializedILi4ELi2ELi4ENS5_IJNS4_1CILi2EEENSA_ILi1EEESC_EEEEENS5_IJNSA_ILi64EEESF_NSA_ILi128EEEEEENS_12float_e5m2_tENS5_IJlSC_lEEESI_SJ_NS4_8TiledMMAINS4_8MMA_AtomIJNS4_10MMA_TraitsINS4_19SM100_MMA_F8F6F4_SSEJSI_SI_fSF_SF_NS4_17integral_constantINS4_4UMMA5MajorELSQ_0EEESR_NSO_INSP_7ScaleInELSS_0EEEST_EEEEEENS4_6LayoutINS5_IJSC_SC_SC_EEENS5_IJNSA_ILi0EEESY_SY_EEEEENS5_IJNS4_10UnderscoreES11_S11_EEEEENS4_13SM90_TMA_LOADENS4_14ComposedLayoutINS4_7SwizzleILi3ELi4ELi3EEENS4_18smem_ptr_flag_bitsILi8EEENSW_INS5_IJNSA_ILi8EEESG_EEENS5_IJSG_SC_EEEEEEEvNS4_8identityENS4_23SM90_TMA_LOAD_MULTICASTES1E_vS1F_EENS_8epilogue10collective18CollectiveEpilogueINS1I_23Sm100TmaWarpSpecializedILi1ELi1ELi32ELb0ELb0EEEJSH_NS5_IJNSW_ISF_SC_EES1N_EEESI_SJ_SI_SJ_NS1I_6fusion15FusionCallbacksIS1M_NS1P_17LinearCombinationISI_fSI_fLNS_15FloatRoundStyleE2EEESH_S1O_JEEENS4_5SM1004TMEM4LOAD26SM100_TMEM_LOAD_16dp32b32xES14_NS15_INS16_ILi2ELi4ELi3EEES19_NSW_INS5_IJS1A_SF_EEENS5_IJSF_SC_EEEEEEENS4_39AutoVectorizingCopyWithAssumedAlignmentILi128EEENS4_14SM90_TMA_STOREES23_S25_S25_EEEvvEEEEvNT_6ParamsE)
        /*0008*/ 	.word	0x00000059


	//----- nvinfo : EIATTR_FRAME_SIZE
	.align		4
.L_19:
        /*000c*/ 	.byte	0x04, 0x11
        /*000e*/ 	.short	(.L_21 - .L_20)
	.align		4
.L_20:
        /*0010*/ 	.word	index@($__internal_2_$__cuda_sm10x_tcgen05_guardrail_trap_unallocated_columns_being_dealloced)
        /*0014*/ 	.word	0x00000000


	//----- nvinfo : EIATTR_FRAME_SIZE
	.align		4
.L_21:
        /*0018*/ 	.byte	0x04, 0x11
        /*001a*/ 	.short	(.L_23 - .L_22)
	.align		4
.L_22:
        /*001c*/ 	.word	index@($__internal_1_$__cuda_sm10x_tcgen05_guardrail_trap_phase_invalid_during_alloc)
        /*0020*/ 	.word	0x00000000


	//----- nvinfo : EIATTR_FRAME_SIZE
	.align		4
.L_23:
        /*0024*/ 	.byte	0x04, 0x11
        /*0026*/ 	.short	(.L_25 - .L_24)
	.align		4
.L_24:
        /*0028*/ 	.word	index@($__internal_0_$__cuda_sm10x_tcgen05_guardrail_trap_col_being_dealloced_not_returned_by_alloc)
        /*002c*/ 	.word	0x00000000


	//----- nvinfo : EIATTR_FRAME_SIZE
	.align		4
.L_25:
        /*0030*/ 	.byte	0x04, 0x11
        /*0032*/ 	.short	(.L_27 - .L_26)
	.align		4
.L_26:
        /*0034*/ 	.word	index@(_ZN7cutlass13device_kernelINS_4gemm6kernel13GemmUniversalIN4cute5tupleIJiiiiEEENS1_10collective13CollectiveMmaINS1_35MainloopSm100TmaUmmaWarpSpecializedILi4ELi2ELi4ENS5_IJNS4_1CILi2EEENSA_ILi1EEESC_EEEEENS5_IJNSA_ILi64EEESF_NSA_ILi128EEEEEENS_12float_e5m2_tENS5_IJlSC_lEEESI_SJ_NS4_8TiledMMAINS4_8MMA_AtomIJNS4_10MMA_TraitsINS4_19SM100_MMA_F8F6F4_SSEJSI_SI_fSF_SF_NS4_17integral_constantINS4_4UMMA5MajorELSQ_0EEESR_NSO_INSP_7ScaleInELSS_0EEEST_EEEEEENS4_6LayoutINS5_IJSC_SC_SC_EEENS5_IJNSA_ILi0EEESY_SY_EEEEENS5_IJNS4_10UnderscoreES11_S11_EEEEENS4_13SM90_TMA_LOADENS4_14ComposedLayoutINS4_7SwizzleILi3ELi4ELi3EEENS4_18smem_ptr_flag_bitsILi8EEENSW_INS5_IJNSA_ILi8EEESG_EEENS5_IJSG_SC_EEEEEEEvNS4_8identityENS4_23SM90_TMA_LOAD_MULTICASTES1E_vS1F_EENS_8epilogue10collective18CollectiveEpilogueINS1I_23Sm100TmaWarpSpecializedILi1ELi1ELi32ELb0ELb0EEEJSH_NS5_IJNSW_ISF_SC_EES1N_EEESI_SJ_SI_SJ_NS1I_6fusion15FusionCallbacksIS1M_NS1P_17LinearCombinationISI_fSI_fLNS_15FloatRoundStyleE2EEESH_S1O_JEEENS4_5SM1004TMEM4LOAD26SM100_TMEM_LOAD_16dp32b32xES14_NS15_INS16_ILi2ELi4ELi3EEES19_NSW_INS5_IJS1A_SF_EEENS5_IJSF_SC_EEEEEEENS4_39AutoVectorizingCopyWithAssumedAlignmentILi128EEENS4_14SM90_TMA_STOREES23_S25_S25_EEEvvEEEEvNT_6ParamsE)
        /*0038*/ 	.word	0x00000000


	//----- nvinfo : EIATTR_MIN_STACK_SIZE
	.align		4
.L_27:
        /*003c*/ 	.byte	0x04, 0x12
        /*003e*/ 	.short	(.L_29 - .L_28)
	.align		4
.L_28:
        /*0040*/ 	.word	index@(_ZN7cutlass13device_kernelINS_4gemm6kernel13GemmUniversalIN4cute5tupleIJiiiiEEENS1_10collective13CollectiveMmaINS1_35MainloopSm100TmaUmmaWarpSpecializedILi4ELi2ELi4ENS5_IJNS4_1CILi2EEENSA_ILi1EEESC_EEEEENS5_IJNSA_ILi64EEESF_NSA_ILi128EEEEEENS_12float_e5m2_tENS5_IJlSC_lEEESI_SJ_NS4_8TiledMMAINS4_8MMA_AtomIJNS4_10MMA_TraitsINS4_19SM100_MMA_F8F6F4_SSEJSI_SI_fSF_SF_NS4_17integral_constantINS4_4UMMA5MajorELSQ_0EEESR_NSO_INSP_7ScaleInELSS_0EEEST_EEEEEENS4_6LayoutINS5_IJSC_SC_SC_EEENS5_IJNSA_ILi0EEESY_SY_EEEEENS5_IJNS4_10UnderscoreES11_S11_EEEEENS4_13SM90_TMA_LOADENS4_14ComposedLayoutINS4_7SwizzleILi3ELi4ELi3EEENS4_18smem_ptr_flag_bitsILi8EEENSW_INS5_IJNSA_ILi8EEESG_EEENS5_IJSG_SC_EEEEEEEvNS4_8identityENS4_23SM90_TMA_LOAD_MULTICASTES1E_vS1F_EENS_8epilogue10collective18CollectiveEpilogueINS1I_23Sm100TmaWarpSpecializedILi1ELi1ELi32ELb0ELb0EEEJSH_NS5_IJNSW_ISF_SC_EES1N_EEESI_SJ_SI_SJ_NS1I_6fusion15FusionCallbacksIS1M_NS1P_17LinearCombinationISI_fSI_fLNS_15FloatRoundStyleE2EEESH_S1O_JEEENS4_5SM1004TMEM4LOAD26SM100_TMEM_LOAD_16dp32b32xES14_NS15_INS16_ILi2ELi4ELi3EEES19_NSW_INS5_IJS1A_SF_EEENS5_IJSF_SC_EEEEEEENS4_39AutoVectorizingCopyWithAssumedAlignmentILi128EEENS4_14SM90_TMA_STOREES23_S25_S25_EEEvvEEEEvNT_6ParamsE)
        /*0044*/ 	.word	0x00000000
.L_29:


//--------------------- .nv.compat                --------------------------
	.section	.nv.compat,"",@"SHT_CUDA_COMPAT_INFO"
	.align	4
        /*0000*/ 	.byte	0x02, 0x09, 0x01, 0x00, 0x02, 0x02, 0x02, 0x00, 0x02, 0x05, 0x05, 0x00, 0x03, 0x07, 0x01, 0x01
        /*0010*/ 	.byte	0x02, 0x03, 0x01, 0x00, 0x02, 0x06, 0x01, 0x00, 0x04, 0x0b, 0x08, 0x00, 0x09, 0x00, 0x00, 0x00
        /*0020*/ 	.byte	0x00, 0x00, 0x00, 0x00


//--------------------- .nv.info._ZN7cutlass13device_kernelINS_4gemm6kernel13GemmUniversalIN4cute5tupleIJiiiiEEENS1_10collective13CollectiveMmaINS1_35MainloopSm100TmaUmmaWarpSpecializedILi4ELi2ELi4ENS5_IJNS4_1CILi2EEENSA_ILi1EEESC_EEEEENS5_IJNSA_ILi64EEESF_NSA_ILi128EEEEEENS_12float_e5m2_tENS5_IJlSC_lEEESI_SJ_NS4_8TiledMMAINS4_8MMA_AtomIJNS4_10MMA_TraitsINS4_19SM100_MMA_F8F6F4_SSEJSI_SI_fSF_SF_NS4_17integral_constantINS4_4UMMA5MajorELSQ_0EEESR_NSO_INSP_7ScaleInELSS_0EEEST_EEEEEENS4_6LayoutINS5_IJSC_SC_SC_EEENS5_IJNSA_ILi0EEESY_SY_EEEEENS5_IJNS4_10UnderscoreES11_S11_EEEEENS4_13SM90_TMA_LOADENS4_14ComposedLayoutINS4_7SwizzleILi3ELi4ELi3EEENS4_18smem_ptr_flag_bitsILi8EEENSW_INS5_IJNSA_ILi8EEESG_EEENS5_IJSG_SC_EEEEEEEvNS4_8identityENS4_23SM90_TMA_LOAD_MULTICASTES1E_vS1F_EENS_8epilogue10collective18CollectiveEpilogueINS1I_23Sm100TmaWarpSpecializedILi1ELi1ELi32ELb0ELb0EEEJSH_NS5_IJNSW_ISF_SC_EES1N_EEESI_SJ_SI_SJ_NS1I_6fusion15FusionCallbacksIS1M_NS1P_17LinearCombinationISI_fSI_fLNS_15FloatRoundStyleE2EEESH_S1O_JEEENS4_5SM1004TMEM4LOAD26SM100_TMEM_LOAD_16dp32b32xES14_NS15_INS16_ILi2ELi4ELi3EEES19_NSW_INS5_IJS1A_SF_EEENS5_IJSF_SC_EEEEEEENS4_39AutoVectorizingCopyWithAssumedAlignmentILi128EEENS4_14SM90_TMA_STOREES23_S25_S25_EEEvvEEEEvNT_6ParamsE --------------------------
	.section	.nv.info._ZN7cutlass13device_kernelINS_4gemm6kernel13GemmUniversalIN4cute5tupleIJiiiiEEENS1_10collective13CollectiveMmaINS1_35MainloopSm100TmaUmmaWarpSpecializedILi4ELi2ELi4ENS5_IJNS4_1CILi2EEENSA_ILi1EEESC_EEEEENS5_IJNSA_ILi64EEESF_NSA_ILi128EEEEEENS_12float_e5m2_tENS5_IJlSC_lEEESI_SJ_NS4_8TiledMMAINS4_8MMA_AtomIJNS4_10MMA_TraitsINS4_19SM100_MMA_F8F6F4_SSEJSI_SI_fSF_SF_NS4_17integral_constantINS4_4UMMA5MajorELSQ_0EEESR_NSO_INSP_7ScaleInELSS_0EEEST_EEEEEENS4_6LayoutINS5_IJSC_SC_SC_EEENS5_IJNSA_ILi0EEESY_SY_EEEEENS5_IJNS4_10UnderscoreES11_S11_EEEEENS4_13SM90_TMA_LOADENS4_14ComposedLayoutINS4_7SwizzleILi3ELi4ELi3EEENS4_18smem_ptr_flag_bitsILi8EEENSW_INS5_IJNSA_ILi8EEESG_EEENS5_IJSG_SC_EEEEEEEvNS4_8identityENS4_23SM90_TMA_LOAD_MULTICASTES1E_vS1F_EENS_8epilogue10collective18CollectiveEpilogueINS1I_23Sm100TmaWarpSpecializedILi1ELi1ELi32ELb0ELb0EEEJSH_NS5_IJNSW_ISF_SC_EES1N_EEESI_SJ_SI_SJ_NS1I_6fusion15FusionCallbacksIS1M_NS1P_17LinearCombinationISI_fSI_fLNS_15FloatRoundStyleE2EEESH_S1O_JEEENS4_5SM1004TMEM4LOAD26SM100_TMEM_LOAD_16dp32b32xES14_NS15_INS16_ILi2ELi4ELi3EEES19_NSW_INS5_IJS1A_SF_EEENS5_IJSF_SC_EEEEEEENS4_39AutoVectorizingCopyWithAssumedAlignmentILi128EEENS4_14SM90_TMA_STOREES23_S25_S25_EEEvvEEEEvNT_6ParamsE,"",@"SHT_CUDA_INFO"
	.sectionflags	@""
	.align	4


	//----- nvinfo : EIATTR_CUDA_API_VERSION
	.align		4
        /*0000*/ 	.byte	0x04, 0x37
        /*0002*/ 	.short	(.L_31 - .L_30)
.L_30:
        /*0004*/ 	.word	0x00000082


	//----- nvinfo : EIATTR_KPARAM_INFO
	.align		4
.L_31:
        /*0008*/ 	.byte	0x04, 0x17
        /*000a*/ 	.short	(.L_33 - .L_32)
.L_32:
        /*000c*/ 	.word	0x00000000
        /*0010*/ 	.short	0x0000
        /*0012*/ 	.short	0x0000
        /*0014*/ 	.byte	0x00, 0xf0, 0x01, 0x20


	//----- nvinfo : EIATTR_AT_ENTRY_FRAGMENTS
	.align		4
.L_33:
        /*0018*/ 	.byte	0x04, 0x4f
        /*001a*/ 	.short	(.L_35 - .L_34)


	//   ....[0]....
.L_34:
        /*001c*/ 	.word	0x00000006


	//----- nvinfo : EIATTR_RESERVED_SMEM_USED
	.align		4
.L_35:
        /*0020*/ 	.byte	0x01, 0x41
	.zero		2


	//----- nvinfo : EIATTR_SPARSE_MMA_MASK
	.align		4
        /*0024*/ 	.byte	0x03, 0x50
        /*0026*/ 	.short	0x0000


	//----- nvinfo : EIATTR_TCGEN05_1CTA_USED
	.align		4
        /*0028*/ 	.byte	0x01, 0x51
	.zero		2


	//----- nvinfo : EIATTR_MAXREG_COUNT
	.align		4
        /*002c*/ 	.byte	0x03, 0x1b
        /*002e*/ 	.short	0x00ff


	//----- nvinfo : EIATTR_NUM_BARRIERS
	.align		4
        /*0030*/ 	.byte	0x02, 0x4c
        /*0032*/ 	.byte	0x07
	.zero		1


	//----- nvinfo : EIATTR_EXTERNS
	.align		4
        /*0034*/ 	.byte	0x04, 0x0f
        /*0036*/ 	.short	(.L_37 - .L_36)


	//   ....[0]....
	.align		4
.L_36:
        /*0038*/ 	.word	index@(__assertfail)


	//----- nvinfo : EIATTR_MERCURY_ISA_VERSION
	.align		4
.L_37:
        /*003c*/ 	.byte	0x03, 0x5f
        /*003e*/ 	.short	0x0101


	//----- nvinfo : EIATTR_INT_WARP_WIDE_INSTR_OFFSETS
	.align		4
        /*0040*/ 	.byte	0x04, 0x31
        /*0042*/ 	.short	(.L_39 - .L_38)


	//   ....[0]....
.L_38:
        /*0044*/ 	.word	0x00003bf0


	//   ....[1]....
        /*0048*/ 	.word	0x00003c20


	//   ....[2]....
        /*004c*/ 	.word	0x00003c40


	//   ....[3]....
        /*0050*/ 	.word	0x00004820


	//   ....[4]....
        /*0054*/ 	.word	0x000048d0


	//----- nvinfo : EIATTR_COOP_GROUP_MASK_REGIDS
	.align		4
.L_39:
        /*0058*/ 	.byte	0x04, 0x29
        /*005a*/ 	.short	(.L_41 - .L_40)


	//   ....[0]....
.L_40:
        /*005c*/ 	.word	0xffffffff


	//   ....[1]....
        /*0060*/ 	.word	0xffffffff


	//   ....[2]....
        /*0064*/ 	.word	0xffffffff


	//   ....[3]....
        /*0068*/ 	.word	0xffffffff


	//   ....[4]....
        /*006c*/ 	.word	0xffffffff


	//   ....[5]....
        /*0070*/ 	.word	0xffffffff


	//   ....[6]....
        /*0074*/ 	.word	0xffffffff


	//   ....[7]....
        /*0078*/ 	.word	0xffffffff


	//   ....[8]....
        /*007c*/ 	.word	0xffffffff


	//   ....[9]....
        /*0080*/ 	.word	0xffffffff


	//   ....[10]....
        /*0084*/ 	.word	0xffffffff


	//   ....[11]....
        /*0088*/ 	.word	0xffffffff


	//   ....[12]....
        /*008c*/ 	.word	0xffffffff


	//   ....[13]....
        /*0090*/ 	.word	0xffffffff


	//----- nvinfo : EIATTR_COOP_GROUP_INSTR_OFFSETS
	.align		4
.L_41:
        /*0094*/ 	.byte	0x04, 0x28
        /*0096*/ 	.short	(.L_43 - .L_42)


	//   ....[0]....
.L_42:
        /*0098*/ 	.word	0x00000080


	//   ....[1]....
        /*009c*/ 	.word	0x000004e0


	//   ....[2]....
        /*00a0*/ 	.word	0x00000680


	//   ....[3]....
        /*00a4*/ 	.word	0x000007c0


	//   ....[4]....
        /*00a8*/ 	.word	0x000008c0


	//   ....[5]....
        /*00ac*/ 	.word	0x00000a30


	//   ....[6]....
        /*00b0*/ 	.word	0x00000bd0


	//   ....[7]....
        /*00b4*/ 	.word	0x00000d80


	//   ....[8]....
        /*00b8*/ 	.word	0x00001f40


	//   ....[9]....
        /*00bc*/ 	.word	0x00002de0


	//   ....[10]....
        /*00c0*/ 	.word	0x00002ff0


	//   ....[11]....
        /*00c4*/ 	.word	0x00003020


	//   ....[12]....
        /*00c8*/ 	.word	0x00003ad0


	//   ....[13]....
        /*00cc*/ 	.word	0x00003d00


	//----- nvinfo : EIATTR_VRC_CTA_INIT_COUNT
	.align		4
.L_43:
        /*00d0*/ 	.byte	0x02, 0x4a
        /*00d2*/ 	.byte	0x80
	.zero		1


	//----- nvinfo : EIATTR_SYSCALL_OFFSETS
	.align		4
        /*00d4*/ 	.byte	0x04, 0x46
        /*00d6*/ 	.short	(.L_45 - .L_44)


	//   ....[0]....
.L_44:
        /*00d8*/ 	.word	0x00005440


	//   ....[1]....
        /*00dc*/ 	.word	0x00005580


	//   ....[2]....
        /*00e0*/ 	.word	0x00005d00


	//----- nvinfo : EIATTR_MBARRIER_INSTR_OFFSETS
	.align		4
.L_45:
        /*00e4*/ 	.byte	0x04, 0x39
        /*00e6*/ 	.short	(.L_47 - .L_46)


	//   ....[0]....
.L_46:
        /*00e8*/ 	.word	0x000005f0
        /*00ec*/ 	.word	0x000000ff
        /*00f0*/ 	.word	0x00000000
        /*00f4*/ 	.short	0x0100
        /*00f6*/ 	.byte	0x04
	.zero		1


	//   ....[1]....
        /*00f8*/ 	.word	0x00000600
        /*00fc*/ 	.word	0x000000ff
        /*0100*/ 	.word	0x00000020
        /*0104*/ 	.short	0x0100
        /*0106*/ 	.byte	0x04
	.zero		1


	//   ....[2]....
        /*0108*/ 	.word	0x00000610
        /*010c*/ 	.word	0x000000ff
        /*0110*/ 	.word	0x00000008
        /*0114*/ 	.short	0x0100
        /*0116*/ 	.byte	0x04
	.zero		1


	//   ....[3]....
        /*0118*/ 	.word	0x00000620
        /*011c*/ 	.word	0x000000ff
        /*0120*/ 	.word	0x00000028
        /*0124*/ 	.short	0x0100
        /*0126*/ 	.byte	0x04
	.zero		1


	//   ....[4]....
        /*0128*/ 	.word	0x00000630
        /*012c*/ 	.word	0x000000ff
        /*0130*/ 	.word	0x00000010
        /*0134*/ 	.short	0x0100
        /*0136*/ 	.byte	0x04
	.zero		1


	//   ....[5]....
        /*0138*/ 	.word	0x00000640
        /*013c*/ 	.word	0x000000ff
        /*0140*/ 	.word	0x00000030
        /*0144*/ 	.short	0x0100
        /*0146*/ 	.byte	0x04
	.zero		1


	//   ....[6]....
        /*0148*/ 	.word	0x00000650
        /*014c*/ 	.word	0x000000ff
        /*0150*/ 	.word	0x00000018
        /*0154*/ 	.short	0x0100
        /*0156*/ 	.byte	0x04
	.zero		1


	//   ....[7]....
        /*0158*/ 	.word	0x00000660
        /*015c*/ 	.word	0x000000ff
        /*0160*/ 	.word	0x00000038
        /*0164*/ 	.short	0x0100
        /*0166*/ 	.byte	0x04
	.zero		1


	//   ....[8]....
        /*0168*/ 	.word	0x00000790
        /*016c*/ 	.word	0x000000ff
        /*0170*/ 	.word	0x00000040
        /*0174*/ 	.short	0x0100
        /*0176*/ 	.byte	0x04
	.zero		1


	//   ....[9]....
        /*0178*/ 	.word	0x000007a0
        /*017c*/ 	.word	0x000000ff
        /*0180*/ 	.word	0x00000048
        /*0184*/ 	.short	0x0100
        /*0186*/ 	.byte	0x04
	.zero		1


	//   ....[10]....
        /*0188*/ 	.word	0x00000890
        /*018c*/ 	.word	0x000000ff
        /*0190*/ 	.word	0x00000050
        /*0194*/ 	.short	0x0100
        /*0196*/ 	.byte	0x06
	.zero		1


	//   ....[11]....
        /*0198*/ 	.word	0x000008a0
        /*019c*/ 	.word	0x000000ff
        /*01a0*/ 	.word	0x00000058
        /*01a4*/ 	.short	0x0100
        /*01a6*/ 	.byte	0x06
	.zero		1


	//   ....[12]....
        /*01a8*/ 	.word	0x000009e0
        /*01ac*/ 	.word	0x000000ff
        /*01b0*/ 	.word	0x00000060
        /*01b4*/ 	.short	0x0100
        /*01b6*/ 	.byte	0x06
	.zero		1


	//   ....[13]....
        /*01b8*/ 	.word	0x000009f0
        /*01bc*/ 	.word	0x000000ff
        /*01c0*/ 	.word	0x00000070
        /*01c4*/ 	.short	0x0100
        /*01c6*/ 	.byte	0x06
	.zero		1


	//   ....[14]....
        /*01c8*/ 	.word	0x00000a00
        /*01cc*/ 	.word	0x000000ff
        /*01d0*/ 	.word	0x00000068
        /*01d4*/ 	.short	0x0100
        /*01d6*/ 	.byte	0x06
	.zero		1


	//   ....[15]....
        /*01d8*/ 	.word	0x00000a10
        /*01dc*/ 	.word	0x000000ff
        /*01e0*/ 	.word	0x00000078
        /*01e4*/ 	.short	0x0100
        /*01e6*/ 	.byte	0x06
	.zero		1


	//   ....[16]....
        /*01e8*/ 	.word	0x00000b40
        /*01ec*/ 	.word	0x000000ff
        /*01f0*/ 	.word	0x00000080
        /*01f4*/ 	.short	0x0100
        /*01f6*/ 	.byte	0x04
	.zero		1


	//   ....[17]....
        /*01f8*/ 	.word	0x00000b50
        /*01fc*/ 	.word	0x000000ff
        /*0200*/ 	.word	0x000000a0
        /*0204*/ 	.short	0x0100
        /*0206*/ 	.byte	0x04
	.zero		1


	//   ....[18]....
        /*0208*/ 	.word	0x00000b60
        /*020c*/ 	.word	0x000000ff
        /*0210*/ 	.word	0x00000088
        /*0214*/ 	.short	0x0100
        /*0216*/ 	.byte	0x04
	.zero		1


	//   ....[19]....
        /*0218*/ 	.word	0x00000b70
        /*021c*/ 	.word	0x000000ff
        /*0220*/ 	.word	0x000000a8
        /*0224*/ 	.short	0x0100
        /*0226*/ 	.byte	0x04
	.zero		1


	//   ....[20]....
        /*0228*/ 	.word	0x00000b80
        /*022c*/ 	.word	0x000000ff
        /*0230*/ 	.word	0x00000090
        /*0234*/ 	.short	0x0100
        /*0236*/ 	.byte	0x04
	.zero		1


	//   ....[21]....
        /*0238*/ 	.word	0x00000b90
        /*023c*/ 	.word	0x000000ff
        /*0240*/ 	.word	0x000000b0
        /*0244*/ 	.short	0x0100
        /*0246*/ 	.byte	0x04
	.zero		1


	//   ....[22]....
        /*0248*/ 	.word	0x00000ba0
        /*024c*/ 	.word	0x000000ff
        /*0250*/ 	.word	0x00000098
        /*0254*/ 	.short	0x0100
        /*0256*/ 	.byte	0x04
	.zero		1


	//   ....[23]....
        /*0258*/ 	.word	0x00000bb0
        /*025c*/ 	.word	0x000000ff
        /*0260*/ 	.word	0x000000b8
        /*0264*/ 	.short	0x0100
        /*0266*/ 	.byte	0x04
	.zero		1


	//   ....[24]....
        /*0268*/ 	.word	0x00000ca0
        /*026c*/ 	.word	0x000000ff
        /*0270*/ 	.word	0x000000c0
        /*0274*/ 	.short	0x0100
        /*0276*/ 	.byte	0x04
	.zero		1


	//   ....[25]....
        /*0278*/ 	.word	0x00000cb0
        /*027c*/ 	.word	0x000000ff
        /*0280*/ 	.word	0x000000d0
        /*0284*/ 	.short	0x0100
        /*0286*/ 	.byte	0x04
	.zero		1


	//   ....[26]....
        /*0288*/ 	.word	0x00000cc0
        /*028c*/ 	.word	0x000000ff
        /*0290*/ 	.word	0x000000c8
        /*0294*/ 	.short	0x0100
        /*0296*/ 	.byte	0x04
	.zero		1


	//   ....[27]....
        /*0298*/ 	.word	0x00000cd0
        /*029c*/ 	.word	0x000000ff
        /*02a0*/ 	.word	0x000000d8
        /*02a4*/ 	.short	0x0100
        /*02a6*/ 	.byte	0x04
	.zero		1


	//   ....[28]....
        /*02a8*/ 	.word	0x000017c0
        /*02ac*/ 	.word	0x00000000
        /*02b0*/ 	.word	0x000000d0
        /*02b4*/ 	.short	0x010a
        /*02b6*/ 	.byte	0xff
	.zero		1


	//   ....[29]....
        /*02b8*/ 	.word	0x000017f0
        /*02bc*/ 	.word	0x00000000
        /*02c0*/ 	.word	0x000000c0
        /*02c4*/ 	.short	0x0101
        /*02c6*/ 	.byte	0xff
	.zero		1


	//   ....[30]....
        /*02c8*/ 	.word	0x000018c0
        /*02cc*/ 	.word	0x000000ff
        /*02d0*/ 	.word	0x00000020
        /*02d4*/ 	.short	0x010a
        /*02d6*/ 	.byte	0x04
	.zero		1


	//   ....[31]....
        /*02d8*/ 	.word	0x00001940
        /*02dc*/ 	.word	0x000000ff
        /*02e0*/ 	.word	0x00000020
        /*02e4*/ 	.short	0x010a
        /*02e6*/ 	.byte	0x21
	.zero		1


	//   ....[32]....
        /*02e8*/ 	.word	0x00001ad0
        /*02ec*/ 	.word	0x000000ff
        /*02f0*/ 	.word	0x00000020
        /*02f4*/ 	.short	0x010a
        /*02f6*/ 	.byte	0x08
	.zero		1


	//   ....[33]....
        /*02f8*/ 	.word	0x00001bf0
        /*02fc*/ 	.word	0x000000ff
        /*0300*/ 	.word	0x00000058
        /*0304*/ 	.short	0x0101
        /*0306*/ 	.byte	0x06
	.zero		1


	//   ....[34]....
        /*0308*/ 	.word	0x00001c10
        /*030c*/ 	.word	0x000000ff
        /*0310*/ 	.word	0x00000020
        /*0314*/ 	.short	0x010a
        /*0316*/ 	.byte	0x04
	.zero		1


	//   ....[35]....
        /*0318*/ 	.word	0x00001c90
        /*031c*/ 	.word	0x000000ff
        /*0320*/ 	.word	0x00000020
        /*0324*/ 	.short	0x010a
        /*0326*/ 	.byte	0x11
	.zero		1


	//   ....[36]....
        /*0328*/ 	.word	0x00001ea0
        /*032c*/ 	.word	0x000000ff
        /*0330*/ 	.word	0x00000020
        /*0334*/ 	.short	0x010a
        /*0336*/ 	.byte	0x07
	.zero		1


	//   ....[37]....
        /*0338*/ 	.word	0x00001f70
        /*033c*/ 	.word	0x00000003
        /*0340*/ 	.word	0x00000060
        /*0344*/ 	.short	0x010a
        /*0346*/ 	.byte	0xff
	.zero		1


	//   ....[38]....
        /*0348*/ 	.word	0x000020c0
        /*034c*/ 	.word	0x00000000
        /*0350*/ 	.word	0x00000000
        /*0354*/ 	.short	0x0101
        /*0356*/ 	.byte	0xff
	.zero		1


	//   ....[39]....
        /*0358*/ 	.word	0x00002660
        /*035c*/ 	.word	0x000000ff
        /*0360*/ 	.word	0x00000000
        /*0364*/ 	.short	0x010a
        /*0366*/ 	.byte	0x04
	.zero		1


	//   ....[40]....
        /*0368*/ 	.word	0x000026f0
        /*036c*/ 	.word	0x000000ff
        /*0370*/ 	.word	0x00000000
        /*0374*/ 	.short	0x010a
        /*0376*/ 	.byte	0x05
	.zero		1


	//   ....[41]....
        /*0378*/ 	.word	0x00002780
        /*037c*/ 	.word	0x000000ff
        /*0380*/ 	.word	0x00000000
        /*0384*/ 	.short	0x010a
        /*0386*/ 	.byte	0x05
	.zero		1


	//   ....[42]....
        /*0388*/ 	.word	0x00002820
        /*038c*/ 	.word	0x00000000
        /*0390*/ 	.word	0x00000000
        /*0394*/ 	.short	0x010a
        /*0396*/ 	.byte	0xff
	.zero		1


	//   ....[43]....
        /*0398*/ 	.word	0x00002940
        /*039c*/ 	.word	0x00000002
        /*03a0*/ 	.word	0x000000c0
        /*03a4*/ 	.short	0x010a
        /*03a6*/ 	.byte	0xff
	.zero		1


	//   ....[44]....
        /*03a8*/ 	.word	0x000029b0
        /*03ac*/ 	.word	0x00000002
        /*03b0*/ 	.word	0x00000000
        /*03b4*/ 	.short	0x0101
        /*03b6*/ 	.byte	0xff
	.zero		1


	//   ....[45]....
        /*03b8*/ 	.word	0x000029d0
        /*03bc*/ 	.word	0x000000ff
        /*03c0*/ 	.word	0x00000070
        /*03c4*/ 	.short	0x010a
        /*03c6*/ 	.byte	0x04
	.zero		1


	//   ....[46]....
        /*03c8*/ 	.word	0x00002af0
        /*03cc*/ 	.word	0x00000002
        /*03d0*/ 	.word	0x00000060
        /*03d4*/ 	.short	0x010a
        /*03d6*/ 	.byte	0xff
	.zero		1


	//   ....[47]....
        /*03d8*/ 	.word	0x00002bf0
        /*03dc*/ 	.word	0x00000002
        /*03e0*/ 	.word	0x00000000
        /*03e4*/ 	.short	0x0101
        /*03e6*/ 	.byte	0xff
	.zero		1


	//   ....[48]....
        /*03e8*/ 	.word	0x00002c80
        /*03ec*/ 	.word	0x000000ff
        /*03f0*/ 	.word	0x00000070
        /*03f4*/ 	.short	0x0106
        /*03f6*/ 	.byte	0x04
	.zero		1


	//   ....[49]....
        /*03f8*/ 	.word	0x00002ca0
        /*03fc*/ 	.word	0x000000ff
        /*0400*/ 	.word	0x00000070
        /*0404*/ 	.short	0x010a
        /*0406*/ 	.byte	0x04
	.zero		1


	//   ....[50]....
        /*0408*/ 	.word	0x00002d30
        /*040c*/ 	.word	0x000000ff
        /*0410*/ 	.word	0x00000070
        /*0414*/ 	.short	0x0106
        /*0416*/ 	.byte	0x07
	.zero		1


	//   ....[51]....
        /*0418*/ 	.word	0x00002d70
        /*041c*/ 	.word	0x00000000
        /*0420*/ 	.word	0x00000070
        /*0424*/ 	.short	0x010a
        /*0426*/ 	.byte	0xff
	.zero		1


	//   ....[52]....
        /*0428*/ 	.word	0x000032c0
        /*042c*/ 	.word	0x00000000
        /*0430*/ 	.word	0x00000060
        /*0434*/ 	.short	0x010a
        /*0436*/ 	.byte	0xff
	.zero		1


	//   ....[53]....
        /*0438*/ 	.word	0x000033c0
        /*043c*/ 	.word	0x00000003
        /*0440*/ 	.word	0x00000000
        /*0444*/ 	.short	0x0101
        /*0446*/ 	.byte	0xff
	.zero		1


	//   ....[54]....
        /*0448*/ 	.word	0x000033d0
        /*044c*/ 	.word	0x000000ff
        /*0450*/ 	.word	0x00000000
        /*0454*/ 	.short	0x010a
        /*0456*/ 	.byte	0x04
	.zero		1


	//   ....[55]....
        /*0458*/ 	.word	0x00003450
        /*045c*/ 	.word	0x000000ff
        /*0460*/ 	.word	0x000000a0
        /*0464*/ 	.short	0x010a
        /*0466*/ 	.byte	0x1f
	.zero		1


	//   ....[56]....
        /*0468*/ 	.word	0x00003530
        /*046c*/ 	.word	0x000000ff
        /*0470*/ 	.word	0x00000000
        /*0474*/ 	.short	0x010a
        /*0476*/ 	.byte	0x05
	.zero		1


	//   ....[57]....
        /*0478*/ 	.word	0x00003670
        /*047c*/ 	.word	0x000000ff
        /*0480*/ 	.word	0x00000000
        /*0484*/ 	.short	0x010a
        /*0486*/ 	.byte	0x04
	.zero		1


	//   ....[58]....
        /*0488*/ 	.word	0x00003900
        /*048c*/ 	.word	0x000000ff
        /*0490*/ 	.word	0x00000000
        /*0494*/ 	.short	0x010a
        /*0496*/ 	.byte	0x04
	.zero		1


	//   ....[59]....
        /*0498*/ 	.word	0x00003990
        /*049c*/ 	.word	0x000000ff
        /*04a0*/ 	.word	0x00000000
        /*04a4*/ 	.short	0x010a
        /*04a6*/ 	.byte	0x05
	.zero		1


	//   ....[60]....
        /*04a8*/ 	.word	0x00003a20
        /*04ac*/ 	.word	0x000000ff
        /*04b0*/ 	.word	0x00000000
        /*04b4*/ 	.short	0x010a
        /*04b6*/ 	.byte	0x05
	.zero		1


	//   ....[61]....
        /*04b8*/ 	.word	0x00003ab0
        /*04bc*/ 	.word	0x000000ff
        /*04c0*/ 	.word	0x00000000
        /*04c4*/ 	.short	0x010a
        /*04c6*/ 	.byte	0x04
	.zero		1


	//   ....[62]....
        /*04c8*/ 	.word	0x00003fa0
        /*04cc*/ 	.word	0x00000003
        /*04d0*/ 	.word	0x00000060
        /*04d4*/ 	.short	0x010a
        /*04d6*/ 	.byte	0xff
	.zero		1


	//   ....[63]....
        /*04d8*/ 	.word	0x00004110
        /*04dc*/ 	.word	0x00000000
        /*04e0*/ 	.word	0x00000000
        /*04e4*/ 	.short	0x0101
        /*04e6*/ 	.byte	0xff
	.zero		1


	//   ....[64]....
        /*04e8*/ 	.word	0x000045d0
        /*04ec*/ 	.word	0x000000ff
        /*04f0*/ 	.word	0x00000058
        /*04f4*/ 	.short	0x010a
        /*04f6*/ 	.byte	0x11
	.zero		1


	//   ....[65]....
        /*04f8*/ 	.word	0x00004760
        /*04fc*/ 	.word	0x000000ff
        /*0500*/ 	.word	0x00000048
        /*0504*/ 	.short	0x010a
        /*0506*/ 	.byte	0x11
	.zero		1


	//   ....[66]....
        /*0508*/ 	.word	0x00004970
        /*050c*/ 	.word	0x000000ff
        /*0510*/ 	.word	0x00000040
        /*0514*/ 	.short	0x010b
        /*0516*/ 	.byte	0x11
	.zero		1


	//   ....[67]....
        /*0518*/ 	.word	0x00004980
        /*051c*/ 	.word	0x000000ff
        /*0520*/ 	.word	0x00000000
        /*0524*/ 	.short	0x0101
        /*0526*/ 	.byte	0x30
	.zero		1


	//   ....[68]....
        /*0528*/ 	.word	0x000049c0
        /*052c*/ 	.word	0x00000000
        /*0530*/ 	.word	0x00000048
        /*0534*/ 	.short	0x010a
        /*0536*/ 	.byte	0xff
	.zero		1


	//   ....[69]....
        /*0538*/ 	.word	0x00004d00
        /*053c*/ 	.word	0x00000003
        /*0540*/ 	.word	0x00000060
        /*0544*/ 	.short	0x010a
        /*0546*/ 	.byte	0xff
	.zero		1


	//   ....[70]....
        /*0548*/ 	.word	0x00004e80
        /*054c*/ 	.word	0x00000000
        /*0550*/ 	.word	0x00000000
        /*0554*/ 	.short	0x0101
        /*0556*/ 	.byte	0xff
	.zero		1


	//   ....[71]....
        /*0558*/ 	.word	0x000058e0
        /*055c*/ 	.word	0x000000ff
        /*0560*/ 	.word	0x00000040
        /*0564*/ 	.short	0x010a
        /*0566*/ 	.byte	0x2c
	.zero		1


	//   ....[72]....
        /*0568*/ 	.word	0x000058f0
        /*056c*/ 	.word	0x00000016
        /*0570*/ 	.word	0x00000080
        /*0574*/ 	.short	0x010a
        /*0576*/ 	.byte	0xff
	.zero		1


	//   ....[73]....
        /*0578*/ 	.word	0x00005aa0
        /*057c*/ 	.word	0x000000ff
        /*0580*/ 	.word	0x00000040
        /*0584*/ 	.short	0x010a
        /*0586*/ 	.byte	0x2c
	.zero		1


	//   ....[74]....
        /*0588*/ 	.word	0x00005b80
        /*058c*/ 	.word	0x000000ff
        /*0590*/ 	.word	0x00000000
        /*0594*/ 	.short	0x0101
        /*0596*/ 	.byte	0x04
	.zero		1


	//   ....[75]....
        /*0598*/ 	.word	0x00005be0
        /*059c*/ 	.word	0x00000016
        /*05a0*/ 	.word	0x00000080
        /*05a4*/ 	.short	0x010a
        /*05a6*/ 	.byte	0xff
	.zero		1


	//   ....[76]....
        /*05a8*/ 	.word	0x00005f50
        /*05ac*/ 	.word	0x000000ff
        /*05b0*/ 	.word	0x00000000
        /*05b4*/ 	.short	0x0101
        /*05b6*/ 	.byte	0x04
	.zero		1


	//   ....[77]....
        /*05b8*/ 	.word	0x00006830
        /*05bc*/ 	.word	0x00000000
        /*05c0*/ 	.word	0x000000d0
        /*05c4*/ 	.short	0x010a
        /*05c6*/ 	.byte	0xff
	.zero		1


	//   ....[78]....
        /*05c8*/ 	.word	0x00006890
        /*05cc*/ 	.word	0x00000000
        /*05d0*/ 	.word	0x00000020
        /*05d4*/ 	.short	0x010a
        /*05d6*/ 	.byte	0xff
	.zero		1


	//   ....[79]....
        /*05d8*/ 	.word	0x000068f0
        /*05dc*/ 	.word	0x00000000
        /*05e0*/ 	.word	0x00000020
        /*05e4*/ 	.short	0x010a
        /*05e6*/ 	.byte	0xff
	.zero		1


	//   ....[80]....
        /*05e8*/ 	.word	0x00006940
        /*05ec*/ 	.word	0x00000003
        /*05f0*/ 	.word	0x00000060
        /*05f4*/ 	.short	0x010a
        /*05f6*/ 	.byte	0xff
	.zero		1


	//   ....[81]....
        /*05f8*/ 	.word	0x000069a0
        /*05fc*/ 	.word	0x00000000
        /*0600*/ 	.word	0x00000000
        /*0604*/ 	.short	0x010a
        /*0606*/ 	.byte	0xff
	.zero		1


	//   ....[82]....
        /*0608*/ 	.word	0x00006a00
        /*060c*/ 	.word	0x00000000
        /*0610*/ 	.word	0x00000000
        /*0614*/ 	.short	0x010a
        /*0616*/ 	.byte	0xff
	.zero		1


	//   ....[83]....
        /*0618*/ 	.word	0x00006a60
        /*061c*/ 	.word	0x00000000
        /*0620*/ 	.word	0x00000000
        /*0624*/ 	.short	0x010a
        /*0626*/ 	.byte	0xff
	.zero		1


	//   ....[84]....
        /*0628*/ 	.word	0x00006ab0
        /*062c*/ 	.word	0x00000002
        /*0630*/ 	.word	0x000000c0
        /*0634*/ 	.short	0x010a
        /*0636*/ 	.byte	0xff
	.zero		1


	//   ....[85]....
        /*0638*/ 	.word	0x00006b10
        /*063c*/ 	.word	0x00000002
        /*0640*/ 	.word	0x00000070
        /*0644*/ 	.short	0x010a
        /*0646*/ 	.byte	0xff
	.zero		1


	//   ....[86]....
        /*0648*/ 	.word	0x00006b60
        /*064c*/ 	.word	0x00000002
        /*0650*/ 	.word	0x00000060
        /*0654*/ 	.short	0x010a
        /*0656*/ 	.byte	0xff
	.zero		1


	//   ....[87]....
        /*0658*/ 	.word	0x00006bc0
        /*065c*/ 	.word	0x00000000
        /*0660*/ 	.word	0x00000070
        /*0664*/ 	.short	0x010a
        /*0666*/ 	.byte	0xff
	.zero		1


	//   ....[88]....
        /*0668*/ 	.word	0x00006c10
        /*066c*/ 	.word	0x00000000
        /*0670*/ 	.word	0x00000060
        /*0674*/ 	.short	0x010a
        /*0676*/ 	.byte	0xff
	.zero		1


	//   ....[89]....
        /*0678*/ 	.word	0x00006c70
        /*067c*/ 	.word	0x00000002
        /*0680*/ 	.word	0x000000a0
        /*0684*/ 	.short	0x010a
        /*0686*/ 	.byte	0xff
	.zero		1


	//   ....[90]....
        /*0688*/ 	.word	0x00006cd0
        /*068c*/ 	.word	0x00000000
        /*0690*/ 	.word	0x00000000
        /*0694*/ 	.short	0x010a
        /*0696*/ 	.byte	0xff
	.zero		1


	//   ....[91]....
        /*0698*/ 	.word	0x00006d30
        /*069c*/ 	.word	0x00000000
        /*06a0*/ 	.word	0x00000000
        /*06a4*/ 	.short	0x010a
        /*06a6*/ 	.byte	0xff
	.zero		1


	//   ....[92]....
        /*06a8*/ 	.word	0x00006d90
        /*06ac*/ 	.word	0x00000000
        /*06b0*/ 	.word	0x00000000
        /*06b4*/ 	.short	0x010a
        /*06b6*/ 	.byte	0xff
	.zero		1


	//   ....[93]....
        /*06b8*/ 	.word	0x00006df0
        /*06bc*/ 	.word	0x00000000
        /*06c0*/ 	.word	0x00000000
        /*06c4*/ 	.short	0x010a
        /*06c6*/ 	.byte	0xff
	.zero		1


	//   ....[94]....
        /*06c8*/ 	.word	0x00006e50
        /*06cc*/ 	.word	0x00000000
        /*06d0*/ 	.word	0x00000000
        /*06d4*/ 	.short	0x010a
        /*06d6*/ 	.byte	0xff
	.zero		1


	//   ....[95]....
        /*06d8*/ 	.word	0x00006ea0
        /*06dc*/ 	.word	0x00000003
        /*06e0*/ 	.word	0x00000060
        /*06e4*/ 	.short	0x010a
        /*06e6*/ 	.byte	0xff
	.zero		1


	//   ....[96]....
        /*06e8*/ 	.word	0x00006f00
        /*06ec*/ 	.word	0x00000000
        /*06f0*/ 	.word	0x00000058
        /*06f4*/ 	.short	0x010a
        /*06f6*/ 	.byte	0xff
	.zero		1


	//   ....[97]....
        /*06f8*/ 	.word	0x00006f60
        /*06fc*/ 	.word	0x00000000
        /*0700*/ 	.word	0x00000048
        /*0704*/ 	.short	0x010a
        /*0706*/ 	.byte	0xff
	.zero		1


	//   ....[98]....
        /*0708*/ 	.word	0x00006fb0
        /*070c*/ 	.word	0x00000003
        /*0710*/ 	.word	0x00000060
        /*0714*/ 	.short	0x010a
        /*0716*/ 	.byte	0xff
	.zero		1


	//   ....[99]....
        /*0718*/ 	.word	0x00007010
        /*071c*/ 	.word	0x00000000
        /*0720*/ 	.word	0x00000040
        /*0724*/ 	.short	0x010a
        /*0726*/ 	.byte	0xff
	.zero		1


	//   ....[100]....
        /*0728*/ 	.word	0x00007060
        /*072c*/ 	.word	0x00000016
        /*0730*/ 	.word	0x00000080
        /*0734*/ 	.short	0x010a
        /*0736*/ 	.byte	0xff
	.zero		1


	//----- nvinfo : EIATTR_NUM_MBARRIERS
	.align		4
.L_47:
        /*0738*/ 	.byte	0x03, 0x38
        /*073a*/ 	.short	0x001c


	//----- nvinfo : EIATTR_EXIT_INSTR_OFFSETS
	.align		4
        /*073c*/ 	.byte	0x04, 0x1c
        /*073e*/ 	.short	(.L_49 - .L_48)


	//   ....[0]....
.L_48:
        /*0740*/ 	.word	0x00002850


	//   ....[1]....
        /*0744*/ 	.word	0x00002d40


	//   ....[2]....
        /*0748*/ 	.word	0x00002da0


	//   ....[3]....
        /*074c*/ 	.word	0x00003d10


	//   ....[4]....
        /*0750*/ 	.word	0x000049f0


	//   ....[5]....
        /*0754*/ 	.word	0x00004a30


	//   ....[6]....
        /*0758*/ 	.word	0x00006820


	//----- nvinfo : EIATTR_MAX_THREADS
	.align		4
.L_49:
        /*075c*/ 	.byte	0x04, 0x05
        /*075e*/ 	.short	(.L_51 - .L_50)
.L_50:
        /*0760*/ 	.word	0x00000100
        /*0764*/ 	.word	0x00000001
        /*0768*/ 	.word	0x00000001


	//----- nvinfo : EIATTR_CRS_STACK_SIZE
	.align		4
.L_51:
        /*076c*/ 	.byte	0x04, 0x1e
        /*076e*/ 	.short	(.L_53 - .L_52)
.L_52:
        /*0770*/ 	.word	0x00000000


	//----- nvinfo : EIATTR_CBANK_PARAM_SIZE
	.align		4
.L_53:
        /*0774*/ 	.byte	0x03, 0x19
        /*0776*/ 	.short	0x0800


	//----- nvinfo : EIATTR_PARAM_CBANK
	.align		4
        /*0778*/ 	.byte	0x04, 0x0a
        /*077a*/ 	.short	(.L_55 - .L_54)
	.align		4
.L_54:
        /*077c*/ 	.word	index@(.nv.constant0._ZN7cutlass13device_kernelINS_4gemm6kernel13GemmUniversalIN4cute5tupleIJiiiiEEENS1_10collective13CollectiveMmaINS1_35MainloopSm100TmaUmmaWarpSpecializedILi4ELi2ELi4ENS5_IJNS4_1CILi2EEENSA_ILi1EEESC_EEEEENS5_IJNSA_ILi64EEESF_NSA_ILi128EEEEEENS_12float_e5m2_tENS5_IJlSC_lEEESI_SJ_NS4_8TiledMMAINS4_8MMA_AtomIJNS4_10MMA_TraitsINS4_19SM100_MMA_F8F6F4_SSEJSI_SI_fSF_SF_NS4_17integral_constantINS4_4UMMA5MajorELSQ_0EEESR_NSO_INSP_7ScaleInELSS_0EEEST_EEEEEENS4_6LayoutINS5_IJSC_SC_SC_EEENS5_IJNSA_ILi0EEESY_SY_EEEEENS5_IJNS4_10UnderscoreES11_S11_EEEEENS4_13SM90_TMA_LOADENS4_14ComposedLayoutINS4_7SwizzleILi3ELi4ELi3EEENS4_18smem_ptr_flag_bitsILi8EEENSW_INS5_IJNSA_ILi8EEESG_EEENS5_IJSG_SC_EEEEEEEvNS4_8identityENS4_23SM90_TMA_LOAD_MULTICASTES1E_vS1F_EENS_8epilogue10collective18CollectiveEpilogueINS1I_23Sm100TmaWarpSpecializedILi1ELi1ELi32ELb0ELb0EEEJSH_NS5_IJNSW_ISF_SC_EES1N_EEESI_SJ_SI_SJ_NS1I_6fusion15FusionCallbacksIS1M_NS1P_17LinearCombinationISI_fSI_fLNS_15FloatRoundStyleE2EEESH_S1O_JEEENS4_5SM1004TMEM4LOAD26SM100_TMEM_LOAD_16dp32b32xES14_NS15_INS16_ILi2ELi4ELi3EEES19_NSW_INS5_IJS1A_SF_EEENS5_IJSF_SC_EEEEEEENS4_39AutoVectorizingCopyWithAssumedAlignmentILi128EEENS4_14SM90_TMA_STOREES23_S25_S25_EEEvvEEEEvNT_6ParamsE)
        /*0780*/ 	.short	0x0380
        /*0782*/ 	.short	0x0800


	//----- nvinfo : EIATTR_SW_WAR
	.align		4
.L_55:
        /*0784*/ 	.byte	0x04, 0x36
        /*0786*/ 	.short	(.L_57 - .L_56)
.L_56:
        /*0788*/ 	.word	0x00000008
.L_57:


//--------------------- .nv.callgraph             --------------------------
	.section	.nv.callgraph,"",@"SHT_CUDA_CALLGRAPH"
	.align	4
	.sectionentsize	8
	.align		4
        /*0000*/ 	.word	0x00000000
	.align		4
        /*0004*/ 	.word	0xffffffff
	.align		4
        /*0008*/ 	.word	index@(_ZN7cutlass13device_kernelINS_4gemm6kernel13GemmUniversalIN4cute5tupleIJiiiiEEENS1_10collective13CollectiveMmaINS1_35MainloopSm100TmaUmmaWarpSpecializedILi4ELi2ELi4ENS5_IJNS4_1CILi2EEENSA_ILi1EEESC_EEEEENS5_IJNSA_ILi64EEESF_NSA_ILi128EEEEEENS_12float_e5m2_tENS5_IJlSC_lEEESI_SJ_NS4_8TiledMMAINS4_8MMA_AtomIJNS4_10MMA_TraitsINS4_19SM100_MMA_F8F6F4_SSEJSI_SI_fSF_SF_NS4_17integral_constantINS4_4UMMA5MajorELSQ_0EEESR_NSO_INSP_7ScaleInELSS_0EEEST_EEEEEENS4_6LayoutINS5_IJSC_SC_SC_EEENS5_IJNSA_ILi0EEESY_SY_EEEEENS5_IJNS4_10UnderscoreES11_S11_EEEEENS4_13SM90_TMA_LOADENS4_14ComposedLayoutINS4_7SwizzleILi3ELi4ELi3EEENS4_18smem_ptr_flag_bitsILi8EEENSW_INS5_IJNSA_ILi8EEESG_EEENS5_IJSG_SC_EEEEEEEvNS4_8identityENS4_23SM90_TMA_LOAD_MULTICASTES1E_vS1F_EENS_8epilogue10collective18CollectiveEpilogueINS1I_23Sm100TmaWarpSpecializedILi1ELi1ELi32ELb0ELb0EEEJSH_NS5_IJNSW_ISF_SC_EES1N_EEESI_SJ_SI_SJ_NS1I_6fusion15FusionCallbacksIS1M_NS1P_17LinearCombinationISI_fSI_fLNS_15FloatRoundStyleE2EEESH_S1O_JEEENS4_5SM1004TMEM4LOAD26SM100_TMEM_LOAD_16dp32b32xES14_NS15_INS16_ILi2ELi4ELi3EEES19_NSW_INS5_IJS1A_SF_EEENS5_IJSF_SC_EEEEEEENS4_39AutoVectorizingCopyWithAssumedAlignmentILi128EEENS4_14SM90_TMA_STOREES23_S25_S25_EEEvvEEEEvNT_6ParamsE)
	.align		4
        /*000c*/ 	.word	index@(__assertfail)
	.align		4
        /*0010*/ 	.word	0x00000000
	.align		4
        /*0014*/ 	.word	0xfffffffe
	.align		4
        /*0018*/ 	.word	0x00000000
	.align		4
        /*001c*/ 	.word	0xfffffffd
	.align		4
        /*0020*/ 	.word	0x00000000
	.align		4
        /*0024*/ 	.word	0xfffffffc


//--------------------- .nv.constant4             --------------------------
	.section	.nv.constant4,"a",@progbits
	.align	8
	.align		8
.nv.constant4:
        /*0000*/ 	.dword	__assertfail
	.align		8
        /*0008*/ 	.dword	__unnamed_1
	.align		8
        /*0010*/ 	.dword	__unnamed_2
	.align		8
        /*0018*/ 	.dword	_ZN39_INTERNAL_9e3ffbe9_4_k_cu_e32bf238_90554cuda3std3__45__cpo5beginE
	.align		8
        /*0020*/ 	.dword	_ZN39_INTERNAL_9e3ffbe9_4_k_cu_e32bf238_90554cuda3std3__45__cpo3endE
	.align		8
        /*0028*/ 	.dword	_ZN39_INTERNAL_9e3ffbe9_4_k_cu_e32bf238_90554cuda3std3__45__cpo6cbeginE
	.align		8
        /*0030*/ 	.dword	_ZN39_INTERNAL_9e3ffbe9_4_k_cu_e32bf238_90554cuda3std3__45__cpo4cendE
	.align		8
        /*0038*/ 	.dword	_ZN39_INTERNAL_9e3ffbe9_4_k_cu_e32bf238_90554cuda3std3__441_GLOBAL__N__9e3ffbe9_4_k_cu_e32bf238_90556ignoreE
	.align		8
        /*0040*/ 	.dword	_ZN39_INTERNAL_9e3ffbe9_4_k_cu_e32bf238_90554cuda3std3__419piecewise_constructE
	.align		8
        /*0048*/ 	.dword	_ZN39_INTERNAL_9e3ffbe9_4_k_cu_e32bf238_90554cuda3std3__48in_placeE
	.align		8
        /*0050*/ 	.dword	_ZN39_INTERNAL_9e3ffbe9_4_k_cu_e32bf238_90554cuda3std6ranges3__45__cpo4swapE
	.align		8
        /*0058*/ 	.dword	_ZN39_INTERNAL_9e3ffbe9_4_k_cu_e32bf238_90554cuda3std6ranges3__45__cpo9iter_moveE
	.align		8
        /*0060*/ 	.dword	_ZN39_INTERNAL_9e3ffbe9_4_k_cu_e32bf238_90554cute7productE
	.align		8
        /*0068*/ 	.dword	_ZN39_INTERNAL_9e3ffbe9_4_k_cu_e32bf238_90554cute1_E
	.align		8
        /*0070*/ 	.dword	$str$25
	.align		8
        /*0078*/ 	.dword	$str$26
	.align		8
        /*0080*/ 	.dword	$str$27
	.align		8
        /*0088*/ 	.dword	$str$28


//--------------------- .text._ZN7cutlass13device_kernelINS_4gemm6kernel13GemmUniversalIN4cute5tupleIJiiiiEEENS1_10collective13CollectiveMmaINS1_35MainloopSm100TmaUmmaWarpSpecializedILi4ELi2ELi4ENS5_IJNS4_1CILi2EEENSA_ILi1EEESC_EEEEENS5_IJNSA_ILi64EEESF_NSA_ILi128EEEEEENS_12float_e5m2_tENS5_IJlSC_lEEESI_SJ_NS4_8TiledMMAINS4_8MMA_AtomIJNS4_10MMA_TraitsINS4_19SM100_MMA_F8F6F4_SSEJSI_SI_fSF_SF_NS4_17integral_constantINS4_4UMMA5MajorELSQ_0EEESR_NSO_INSP_7ScaleInELSS_0EEEST_EEEEEENS4_6LayoutINS5_IJSC_SC_SC_EEENS5_IJNSA_ILi0EEESY_SY_EEEEENS5_IJNS4_10UnderscoreES11_S11_EEEEENS4_13SM90_TMA_LOADENS4_14ComposedLayoutINS4_7SwizzleILi3ELi4ELi3EEENS4_18smem_ptr_flag_bitsILi8EEENSW_INS5_IJNSA_ILi8EEESG_EEENS5_IJSG_SC_EEEEEEEvNS4_8identityENS4_23SM90_TMA_LOAD_MULTICASTES1E_vS1F_EENS_8epilogue10collective18CollectiveEpilogueINS1I_23Sm100TmaWarpSpecializedILi1ELi1ELi32ELb0ELb0EEEJSH_NS5_IJNSW_ISF_SC_EES1N_EEESI_SJ_SI_SJ_NS1I_6fusion15FusionCallbacksIS1M_NS1P_17LinearCombinationISI_fSI_fLNS_15FloatRoundStyleE2EEESH_S1O_JEEENS4_5SM1004TMEM4LOAD26SM100_TMEM_LOAD_16dp32b32xES14_NS15_INS16_ILi2ELi4ELi3EEES19_NSW_INS5_IJS1A_SF_EEENS5_IJSF_SC_EEEEEEENS4_39AutoVectorizingCopyWithAssumedAlignmentILi128EEENS4_14SM90_TMA_STOREES23_S25_S25_EEEvvEEEEvNT_6ParamsE --------------------------
	.section	.text._ZN7cutlass13device_kernelINS_4gemm6kernel13GemmUniversalIN4cute5tupleIJiiiiEEENS1_10collective13CollectiveMmaINS1_35MainloopSm100TmaUmmaWarpSpecializedILi4ELi2ELi4ENS5_IJNS4_1CILi2EEENSA_ILi1EEESC_EEEEENS5_IJNSA_ILi64EEESF_NSA_ILi128EEEEEENS_12float_e5m2_tENS5_IJlSC_lEEESI_SJ_NS4_8TiledMMAINS4_8MMA_AtomIJNS4_10MMA_TraitsINS4_19SM100_MMA_F8F6F4_SSEJSI_SI_fSF_SF_NS4_17integral_constantINS4_4UMMA5MajorELSQ_0EEESR_NSO_INSP_7ScaleInELSS_0EEEST_EEEEEENS4_6LayoutINS5_IJSC_SC_SC_EEENS5_IJNSA_ILi0EEESY_SY_EEEEENS5_IJNS4_10UnderscoreES11_S11_EEEEENS4_13SM90_TMA_LOADENS4_14ComposedLayoutINS4_7SwizzleILi3ELi4ELi3EEENS4_18smem_ptr_flag_bitsILi8EEENSW_INS5_IJNSA_ILi8EEESG_EEENS5_IJSG_SC_EEEEEEEvNS4_8identityENS4_23SM90_TMA_LOAD_MULTICASTES1E_vS1F_EENS_8epilogue10collective18CollectiveEpilogueINS1I_23Sm100TmaWarpSpecializedILi1ELi1ELi32ELb0ELb0EEEJSH_NS5_IJNSW_ISF_SC_EES1N_EEESI_SJ_SI_SJ_NS1I_6fusion15FusionCallbacksIS1M_NS1P_17LinearCombinationISI_fSI_fLNS_15FloatRoundStyleE2EEESH_S1O_JEEENS4_5SM1004TMEM4LOAD26SM100_TMEM_LOAD_16dp32b32xES14_NS15_INS16_ILi2ELi4ELi3EEES19_NSW_INS5_IJS1A_SF_EEENS5_IJSF_SC_EEEEEEENS4_39AutoVectorizingCopyWithAssumedAlignmentILi128EEENS4_14SM90_TMA_STOREES23_S25_S25_EEEvvEEEEvNT_6ParamsE,"ax",@progbits
	.align	128
.text._ZN7cutlass13device_kernelINS_4gemm6kernel13GemmUniversalIN4cute5tupleIJiiiiEEENS1_10collective13CollectiveMmaINS1_35MainloopSm100TmaUmmaWarpSpecializedILi4ELi2ELi4ENS5_IJNS4_1CILi2EEENSA_ILi1EEESC_EEEEENS5_IJNSA_ILi64EEESF_NSA_ILi128EEEEEENS_12float_e5m2_tENS5_IJlSC_lEEESI_SJ_NS4_8TiledMMAINS4_8MMA_AtomIJNS4_10MMA_TraitsINS4_19SM100_MMA_F8F6F4_SSEJSI_SI_fSF_SF_NS4_17integral_constantINS4_4UMMA5MajorELSQ_0EEESR_NSO_INSP_7ScaleInELSS_0EEEST_EEEEEENS4_6LayoutINS5_IJSC_SC_SC_EEENS5_IJNSA_ILi0EEESY_SY_EEEEENS5_IJNS4_10UnderscoreES11_S11_EEEEENS4_13SM90_TMA_LOADENS4_14ComposedLayoutINS4_7SwizzleILi3ELi4ELi3EEENS4_18smem_ptr_flag_bitsILi8EEENSW_INS5_IJNSA_ILi8EEESG_EEENS5_IJSG_SC_EEEEEEEvNS4_8identityENS4_23SM90_TMA_LOAD_MULTICASTES1E_vS1F_EENS_8epilogue10collective18CollectiveEpilogueINS1I_23Sm100TmaWarpSpecializedILi1ELi1ELi32ELb0ELb0EEEJSH_NS5_IJNSW_ISF_SC_EES1N_EEESI_SJ_SI_SJ_NS1I_6fusion15FusionCallbacksIS1M_NS1P_17LinearCombinationISI_fSI_fLNS_15FloatRoundStyleE2EEESH_S1O_JEEENS4_5SM1004TMEM4LOAD26SM100_TMEM_LOAD_16dp32b32xES14_NS15_INS16_ILi2ELi4ELi3EEES19_NSW_INS5_IJS1A_SF_EEENS5_IJSF_SC_EEEEEEENS4_39AutoVectorizingCopyWithAssumedAlignmentILi128EEENS4_14SM90_TMA_STOREES23_S25_S25_EEEvvEEEEvNT_6ParamsE:
        .type           _ZN7cutlass13device_kernelINS_4gemm6kernel13GemmUniversalIN4cute5tupleIJiiiiEEENS1_10collective13CollectiveMmaINS1_35MainloopSm100TmaUmmaWarpSpecializedILi4ELi2ELi4ENS5_IJNS4_1CILi2EEENSA_ILi1EEESC_EEEEENS5_IJNSA_ILi64EEESF_NSA_ILi128EEEEEENS_12float_e5m2_tENS5_IJlSC_lEEESI_SJ_NS4_8TiledMMAINS4_8MMA_AtomIJNS4_10MMA_TraitsINS4_19SM100_MMA_F8F6F4_SSEJSI_SI_fSF_SF_NS4_17integral_constantINS4_4UMMA5MajorELSQ_0EEESR_NSO_INSP_7ScaleInELSS_0EEEST_EEEEEENS4_6LayoutINS5_IJSC_SC_SC_EEENS5_IJNSA_ILi0EEESY_SY_EEEEENS5_IJNS4_10UnderscoreES11_S11_EEEEENS4_13SM90_TMA_LOADENS4_14ComposedLayoutINS4_7SwizzleILi3ELi4ELi3EEENS4_18smem_ptr_flag_bitsILi8EEENSW_INS5_IJNSA_ILi8EEESG_EEENS5_IJSG_SC_EEEEEEEvNS4_8identityENS4_23SM90_TMA_LOAD_MULTICASTES1E_vS1F_EENS_8epilogue10collective18CollectiveEpilogueINS1I_23Sm100TmaWarpSpecializedILi1ELi1ELi32ELb0ELb0EEEJSH_NS5_IJNSW_ISF_SC_EES1N_EEESI_SJ_SI_SJ_NS1I_6fusion15FusionCallbacksIS1M_NS1P_17LinearCombinationISI_fSI_fLNS_15FloatRoundStyleE2EEESH_S1O_JEEENS4_5SM1004TMEM4LOAD26SM100_TMEM_LOAD_16dp32b32xES14_NS15_INS16_ILi2ELi4ELi3EEES19_NSW_INS5_IJS1A_SF_EEENS5_IJSF_SC_EEEEEEENS4_39AutoVectorizingCopyWithAssumedAlignmentILi128EEENS4_14SM90_TMA_STOREES23_S25_S25_EEEvvEEEEvNT_6ParamsE,@function
        .size           _ZN7cutlass13device_kernelINS_4gemm6kernel13GemmUniversalIN4cute5tupleIJiiiiEEENS1_10collective13CollectiveMmaINS1_35MainloopSm100TmaUmmaWarpSpecializedILi4ELi2ELi4ENS5_IJNS4_1CILi2EEENSA_ILi1EEESC_EEEEENS5_IJNSA_ILi64EEESF_NSA_ILi128EEEEEENS_12float_e5m2_tENS5_IJlSC_lEEESI_SJ_NS4_8TiledMMAINS4_8MMA_AtomIJNS4_10MMA_TraitsINS4_19SM100_MMA_F8F6F4_SSEJSI_SI_fSF_SF_NS4_17integral_constantINS4_4UMMA5MajorELSQ_0EEESR_NSO_INSP_7ScaleInELSS_0EEEST_EEEEEENS4_6LayoutINS5_IJSC_SC_SC_EEENS5_IJNSA_ILi0EEESY_SY_EEEEENS5_IJNS4_10UnderscoreES11_S11_EEEEENS4_13SM90_TMA_LOADENS4_14ComposedLayoutINS4_7SwizzleILi3ELi4ELi3EEENS4_18smem_ptr_flag_bitsILi8EEENSW_INS5_IJNSA_ILi8EEESG_EEENS5_IJSG_SC_EEEEEEEvNS4_8identityENS4_23SM90_TMA_LOAD_MULTICASTES1E_vS1F_EENS_8epilogue10collective18CollectiveEpilogueINS1I_23Sm100TmaWarpSpecializedILi1ELi1ELi32ELb0ELb0EEEJSH_NS5_IJNSW_ISF_SC_EES1N_EEESI_SJ_SI_SJ_NS1I_6fusion15FusionCallbacksIS1M_NS1P_17LinearCombinationISI_fSI_fLNS_15FloatRoundStyleE2EEESH_S1O_JEEENS4_5SM1004TMEM4LOAD26SM100_TMEM_LOAD_16dp32b32xES14_NS15_INS16_ILi2ELi4ELi3EEES19_NSW_INS5_IJS1A_SF_EEENS5_IJSF_SC_EEEEEEENS4_39AutoVectorizingCopyWithAssumedAlignmentILi128EEENS4_14SM90_TMA_STOREES23_S25_S25_EEEvvEEEEvNT_6ParamsE,(.L_x_135 - _ZN7cutlass13device_kernelINS_4gemm6kernel13GemmUniversalIN4cute5tupleIJiiiiEEENS1_10collective13CollectiveMmaINS1_35MainloopSm100TmaUmmaWarpSpecializedILi4ELi2ELi4ENS5_IJNS4_1CILi2EEENSA_ILi1EEESC_EEEEENS5_IJNSA_ILi64EEESF_NSA_ILi128EEEEEENS_12float_e5m2_tENS5_IJlSC_lEEESI_SJ_NS4_8TiledMMAINS4_8MMA_AtomIJNS4_10MMA_TraitsINS4_19SM100_MMA_F8F6F4_SSEJSI_SI_fSF_SF_NS4_17integral_constantINS4_4UMMA5MajorELSQ_0EEESR_NSO_INSP_7ScaleInELSS_0EEEST_EEEEEENS4_6LayoutINS5_IJSC_SC_SC_EEENS5_IJNSA_ILi0EEESY_SY_EEEEENS5_IJNS4_10UnderscoreES11_S11_EEEEENS4_13SM90_TMA_LOADENS4_14ComposedLayoutINS4_7SwizzleILi3ELi4ELi3EEENS4_18smem_ptr_flag_bitsILi8EEENSW_INS5_IJNSA_ILi8EEESG_EEENS5_IJSG_SC_EEEEEEEvNS4_8identityENS4_23SM90_TMA_LOAD_MULTICASTES1E_vS1F_EENS_8epilogue10collective18CollectiveEpilogueINS1I_23Sm100TmaWarpSpecializedILi1ELi1ELi32ELb0ELb0EEEJSH_NS5_IJNSW_ISF_SC_EES1N_EEESI_SJ_SI_SJ_NS1I_6fusion15FusionCallbacksIS1M_NS1P_17LinearCombinationISI_fSI_fLNS_15FloatRoundStyleE2EEESH_S1O_JEEENS4_5SM1004TMEM4LOAD26SM100_TMEM_LOAD_16dp32b32xES14_NS15_INS16_ILi2ELi4ELi3EEES19_NSW_INS5_IJS1A_SF_EEENS5_IJSF_SC_EEEEEEENS4_39AutoVectorizingCopyWithAssumedAlignmentILi128EEENS4_14SM90_TMA_STOREES23_S25_S25_EEEvvEEEEvNT_6ParamsE)
        .other          _ZN7cutlass13device_kernelINS_4gemm6kernel13GemmUniversalIN4cute5tupleIJiiiiEEENS1_10collective13CollectiveMmaINS1_35MainloopSm100TmaUmmaWarpSpecializedILi4ELi2ELi4ENS5_IJNS4_1CILi2EEENSA_ILi1EEESC_EEEEENS5_IJNSA_ILi64EEESF_NSA_ILi128EEEEEENS_12float_e5m2_tENS5_IJlSC_lEEESI_SJ_NS4_8TiledMMAINS4_8MMA_AtomIJNS4_10MMA_TraitsINS4_19SM100_MMA_F8F6F4_SSEJSI_SI_fSF_SF_NS4_17integral_constantINS4_4UMMA5MajorELSQ_0EEESR_NSO_INSP_7ScaleInELSS_0EEEST_EEEEEENS4_6LayoutINS5_IJSC_SC_SC_EEENS5_IJNSA_ILi0EEESY_SY_EEEEENS5_IJNS4_10UnderscoreES11_S11_EEEEENS4_13SM90_TMA_LOADENS4_14ComposedLayoutINS4_7SwizzleILi3ELi4ELi3EEENS4_18smem_ptr_flag_bitsILi8EEENSW_INS5_IJNSA_ILi8EEESG_EEENS5_IJSG_SC_EEEEEEEvNS4_8identityENS4_23SM90_TMA_LOAD_MULTICASTES1E_vS1F_EENS_8epilogue10collective18CollectiveEpilogueINS1I_23Sm100TmaWarpSpecializedILi1ELi1ELi32ELb0ELb0EEEJSH_NS5_IJNSW_ISF_SC_EES1N_EEESI_SJ_SI_SJ_NS1I_6fusion15FusionCallbacksIS1M_NS1P_17LinearCombinationISI_fSI_fLNS_15FloatRoundStyleE2EEESH_S1O_JEEENS4_5SM1004TMEM4LOAD26SM100_TMEM_LOAD_16dp32b32xES14_NS15_INS16_ILi2ELi4ELi3EEES19_NSW_INS5_IJS1A_SF_EEENS5_IJSF_SC_EEEEEEENS4_39AutoVectorizingCopyWithAssumedAlignmentILi128EEENS4_14SM90_TMA_STOREES23_S25_S25_EEEvvEEEEvNT_6ParamsE,@"STO_CUDA_ENTRY STV_DEFAULT"
_ZN7cutlass13device_kernelINS_4gemm6kernel13GemmUniversalIN4cute5tupleIJiiiiEEENS1_10collective13CollectiveMmaINS1_35MainloopSm100TmaUmmaWarpSpecializedILi4ELi2ELi4ENS5_IJNS4_1CILi2EEENSA_ILi1EEESC_EEEEENS5_IJNSA_ILi64EEESF_NSA_ILi128EEEEEENS_12float_e5m2_tENS5_IJlSC_lEEESI_SJ_NS4_8TiledMMAINS4_8MMA_AtomIJNS4_10MMA_TraitsINS4_19SM100_MMA_F8F6F4_SSEJSI_SI_fSF_SF_NS4_17integral_constantINS4_4UMMA5MajorELSQ_0EEESR_NSO_INSP_7ScaleInELSS_0EEEST_EEEEEENS4_6LayoutINS5_IJSC_SC_SC_EEENS5_IJNSA_ILi0EEESY_SY_EEEEENS5_IJNS4_10UnderscoreES11_S11_EEEEENS4_13SM90_TMA_LOADENS4_14ComposedLayoutINS4_7SwizzleILi3ELi4ELi3EEENS4_18smem_ptr_flag_bitsILi8EEENSW_INS5_IJNSA_ILi8EEESG_EEENS5_IJSG_SC_EEEEEEEvNS4_8identityENS4_23SM90_TMA_LOAD_MULTICASTES1E_vS1F_EENS_8epilogue10collective18CollectiveEpilogueINS1I_23Sm100TmaWarpSpecializedILi1ELi1ELi32ELb0ELb0EEEJSH_NS5_IJNSW_ISF_SC_EES1N_EEESI_SJ_SI_SJ_NS1I_6fusion15FusionCallbacksIS1M_NS1P_17LinearCombinationISI_fSI_fLNS_15FloatRoundStyleE2EEESH_S1O_JEEENS4_5SM1004TMEM4LOAD26SM100_TMEM_LOAD_16dp32b32xES14_NS15_INS16_ILi2ELi4ELi3EEES19_NSW_INS5_IJS1A_SF_EEENS5_IJSF_SC_EEEEEEENS4_39AutoVectorizingCopyWithAssumedAlignmentILi128EEENS4_14SM90_TMA_STOREES23_S25_S25_EEEvvEEEEvNT_6ParamsE:
[----:B------:R-:W1:Y:S01]  /*0000*/  LDC R1, c[0x0][0x37c] ;  /* 0x0000df00ff017b82 */ /* 0x000e620000000800 */
[----:B------:R-:W2:Y:S01]  /*0010*/  S2R R76, SR_TID.X ;  /* 0x00000000004c7919 */ /* 0x000ea20000002100 */
[----:B------:R-:W3:Y:S01]  /*0020*/  LDCU.64 UR8, c[0x0][0x890] ;  /* 0x00011200ff0877ac */ /* 0x000ee20008000a00 */
[----:B------:R-:W-:Y:S02]  /*0030*/  PRMT R79, RZ, 0x7610, R79 ;  /* 0x00007610ff4f7816 */ /* 0x000fe4000000004f */
[----:B------:R-:W-:Y:S01]  /*0040*/  ELECT P3, URZ, PT ;  /* 0x0000000000ff782f */ /* 0x000fe20003860000 */
[----:B---3--:R-:W-:-:S04]  /*0050*/  UISETP.NE.U32.AND UP0, UPT, UR8, URZ, UPT ;  /* 0x000000ff0800728c */ /* 0x008fc8000bf05070 */
[----:B------:R-:W-:Y:S01]  /*0060*/  UISETP.NE.AND.EX UP0, UPT, UR9, URZ, UPT, UP0 ;  /* 0x000000ff0900728c */ /* 0x000fe2000bf05300 */
[----:B--2---:R-:W-:-:S05]  /*0070*/  SHF.R.U32.HI R80, RZ, 0x5, R76 ;  /* 0x00000005ff507819 */ /* 0x004fca000001164c */
[----:B------:R-:W2:Y:S02]  /*0080*/  SHFL.IDX PT, R0, R80, RZ, 0x1f ;  /* 0x00001fff50007589 */ /* 0x000ea400000e0000 */
[----:B--2---:R-:W-:Y:S01]  /*0090*/  R2UR UR18, R0 ;  /* 0x00000000001272ca */ /* 0x004fe200000e0000 */
[----:B-1----:R-:W-:-:S14]  /*00a0*/  BRA.U UP0, `(.L_x_0) ;  /* 0x0000000100307547 */ /* 0x002fdc000b800000 */
[----:B------:R-:W1:Y:S02]  /*00b0*/  LDCU.64 UR4, c[0x0][0x888] ;  /* 0x00011100ff0477ac */ /* 0x000e640008000a00 */
[----:B-1----:R-:W-:-:S04]  /*00c0*/  UISETP.NE.U32.AND UP0, UPT, UR4, URZ, UPT ;  /* 0x000000ff0400728c */ /* 0x002fc8000bf05070 */
[----:B------:R-:W-:-:S09]  /*00d0*/  UISETP.NE.AND.EX UP0, UPT, UR5, URZ, UPT, UP0 ;  /* 0x000000ff0500728c */ /* 0x000fd2000bf05300 */
[----:B------:R-:W-:Y:S05]  /*00e0*/  BRA.U !UP0, `(.L_x_1) ;  /* 0x0000000108147547 */ /* 0x000fea000b800000 */
[----:B------:R-:W1:Y:S01]  /*00f0*/  LDC.64 R2, c[0x0][0x888] ;  /* 0x00022200ff027b82 */ /* 0x000e620000000a00 */
[----:B------:R-:W1:Y:S02]  /*0100*/  LDCU.64 UR4, c[0x0][0x358] ;  /* 0x00006b00ff0477ac */ /* 0x000e640008000a00 */
[----:B-1----:R1:W5:Y:S01]  /*0110*/  LDG.E R39, desc[UR4][R2.64] ;  /* 0x0000000402277981 */ /* 0x002362000c1e1900 */
[----:B------:R-:W-:Y:S01]  /*0120*/  HFMA2 R79, -RZ, RZ, 0, 5.9604644775390625e-08 ;  /* 0x00000001ff4f7431 */ /* 0x000fe200000001ff */
[----:B------:R-:W-:Y:S05]  /*0130*/  BRA `(.L_x_0) ;  /* 0x00000000000c7947 */ /* 0x000fea0003800000 */
.L_x_1:
[----:B------:R-:W1:Y:S01]  /*0140*/  LDCU UR4, c[0x0][0x880] ;  /* 0x00011000ff0477ac */ /* 0x000e620008000800 */
[----:B------:R-:W-:Y:S01]  /*0150*/  HFMA2 R79, -RZ, RZ, 0, 5.9604644775390625e-08 ;  /* 0x00000001ff4f7431 */ /* 0x000fe200000001ff */
[----:B-1----:R-:W-:-:S07]  /*0160*/  MOV R39, UR4 ;  /* 0x0000000400277c02 */ /* 0x002fce0008000f00 */
.L_x_0:
[----:B------:R-:W2:Y:S02]  /*0170*/  LDCU.64 UR4, c[0x0][0x8b0] ;  /* 0x00011600ff0477ac */ /* 0x000ea40008000a00 */
[----:B--2---:R-:W-:-:S04]  /*0180*/  UISETP.NE.U32.AND UP0, UPT, UR4, URZ, UPT ;  /* 0x000000ff0400728c */ /* 0x004fc8000bf05070 */
[----:B------:R-:W-:-:S09]  /*0190*/  UISETP.NE.AND.EX UP0, UPT, UR5, URZ, UPT, UP0 ;  /* 0x000000ff0500728c */ /* 0x000fd2000bf05300 */
[----:B------:R-:W-:Y:S05]  /*01a0*/  BRA.U UP0, `(.L_x_2) ;  /* 0x0000000100287547 */ /* 0x000fea000b800000 */
[----:B------:R-:W2:Y:S02]  /*01b0*/  LDCU.64 UR4, c[0x0][0x8a8] ;  /* 0x00011500ff0477ac */ /* 0x000ea40008000a00 */
[----:B--2---:R-:W-:-:S04]  /*01c0*/  UISETP.NE.U32.AND UP0, UPT, UR4, URZ, UPT ;  /* 0x000000ff0400728c */ /* 0x004fc8000bf05070 */
[----:B------:R-:W-:-:S09]  /*01d0*/  UISETP.NE.AND.EX UP0, UPT, UR5, URZ, UPT, UP0 ;  /* 0x000000ff0500728c */ /* 0x000fd2000bf05300 */
[----:B------:R-:W-:Y:S05]  /*01e0*/  BRA.U !UP0, `(.L_x_3) ;  /* 0x0000000108107547 */ /* 0x000fea000b800000 */
[----:B-1----:R-:W1:Y:S01]  /*01f0*/  LDC.64 R2, c[0x0][0x8a8] ;  /* 0x00022a00ff027b82 */ /* 0x002e620000000a00 */
[----:B------:R-:W1:Y:S02]  /*0200*/  LDCU.64 UR4, c[0x0][0x358] ;  /* 0x00006b00ff0477ac */ /* 0x000e640008000a00 */
[----:B-1----:R2:W5:Y:S01]  /*0210*/  LDG.E R38, desc[UR4][R2.64] ;  /* 0x0000000402267981 */ /* 0x002562000c1e1900 */
[----:B------:R-:W-:Y:S05]  /*0220*/  BRA `(.L_x_2) ;  /* 0x0000000000087947 */ /* 0x000fea0003800000 */
.L_x_3:
[----:B------:R-:W2:Y:S02]  /*0230*/  LDCU UR4, c[0x0][0x8a0] ;  /* 0x00011400ff0477ac */ /* 0x000ea40008000800 */
[----:B--2---:R-:W-:Y:S02]  /*0240*/  MOV R38, UR4 ;  /* 0x0000000400267c02 */ /* 0x004fe40008000f00 */
.L_x_2:
[----:B------:R-:W-:Y:S01]  /*0250*/  IMAD.U32 R0, RZ, RZ, UR18 ;  /* 0x00000012ff007e24 */ /* 0x000fe2000f8e00ff */
[----:B------:R-:W-:Y:S04]  /*0260*/  BSSY.RECONVERGENT B0, `(.L_x_4) ;  /* 0x000000c000007945 */ /* 0x000fe80003800200 */
[C---:B------:R-:W-:Y:S02]  /*0270*/  ISETP.NE.OR P1, PT, R0.reuse, 0x1, !P3 ;  /* 0x000000010000780c */ /* 0x040fe40005f25670 */
[----:B------:R-:W-:-:S11]  /*0280*/  ISETP.NE.OR P0, PT, R0, 0x3, !P3 ;  /* 0x000000030000780c */ /* 0x000fd60005f05670 */
[----:B------:R-:W-:Y:S05]  /*0290*/  @P1 BRA `(.L_x_5) ;  /* 0x0000000000201947 */ /* 0x000fea0003800000 */
[----:B------:R-:W3:Y:S02]  /*02a0*/  LDCU.64 UR4, c[0x0][0x348] ;  /* 0x00006900ff0477ac */ /* 0x000ee40008000a00 */
[----:B---3--:R-:W-:Y:S02]  /*02b0*/  UIADD3 UR6, UP1, UPT, UR4, 0x80, URZ ;  /* 0x0000008004067890 */ /* 0x008fe4000ff3e0ff */
[----:B------:R-:W-:Y:S02]  /*02c0*/  UIADD3 UR4, UP0, UPT, UR4, 0x180, URZ ;  /* 0x0000018004047890 */ /* 0x000fe4000ff1e0ff */
[----:B------:R-:W-:Y:S02]  /*02d0*/  UIADD3.X UR7, UPT, UPT, URZ, UR5, URZ, UP1, !UPT ;  /* 0x00000005ff077290 */ /* 0x000fe40008ffe4ff */
[----:B------:R-:W-:-:S07]  /*02e0*/  UIADD3.X UR5, UPT, UPT, URZ, UR5, URZ, UP0, !UPT ;  /* 0x00000005ff057290 */ /* 0x000fce00087fe4ff */
[----:B------:R3:W-:Y:S02]  /*02f0*/  UTMACCTL.PF [UR6] ;  /* 0x00000000060079b9 */ /* 0x0007e40008040000 */
[----:B------:R3:W-:Y:S02]  /*0300*/  UTMACCTL.PF [UR4] ;  /* 0x00000000040079b9 */ /* 0x0007e40008040000 */
[----:B---3--:R-:W-:Y:S01]  /*0310*/  NOP ;  /* 0x0000000000007918 */ /* 0x008fe20000000000 */
.L_x_5:
[----:B------:R-:W-:Y:S05]  /*0320*/  BSYNC.RECONVERGENT B0 ;  /* 0x0000000000007941 */ /* 0x000fea0003800200 */
.L_x_4:
[----:B------:R-:W-:Y:S04]  /*0330*/  BSSY.RECONVERGENT B0, `(.L_x_6) ;  /* 0x000000a000007945 */ /* 0x000fe80003800200 */
        /* <DEDUP_REMOVED lines=9> */
.L_x_7:
[----:B------:R-:W-:Y:S05]  /*03d0*/  BSYNC.RECONVERGENT B0 ;  /* 0x0000000000007941 */ /* 0x000fea0003800200 */
.L_x_6:
[----:B------:R-:W3:Y:S01]  /*03e0*/  LDCU.64 UR4, c[0x0][0x888] ;  /* 0x00011100ff0477ac */ /* 0x000ee20008000a00 */
[----:B------:R-:W-:Y:S02]  /*03f0*/  UISETP.EQ.U32.AND UP2, UPT, UR8, URZ, UPT ;  /* 0x000000ff0800728c */ /* 0x000fe4000bf42070 */
[----:B------:R-:W-:Y:S02]  /*0400*/  UPLOP3.LUT UP3, UPT, UPT, UPT, UPT, 0x80, 0x8 ;  /* 0x000000000008789c */ /* 0x000fe40003f6f070 */
[----:B---3--:R-:W-:-:S04]  /*0410*/  UISETP.NE.U32.AND UP0, UPT, UR4, URZ, UPT ;  /* 0x000000ff0400728c */ /* 0x008fc8000bf05070 */
[----:B------:R-:W-:-:S04]  /*0420*/  UISETP.NE.AND.EX UP1, UPT, UR5, URZ, UPT, UP0 ;  /* 0x000000ff0500728c */ /* 0x000fc8000bf25300 */
[----:B------:R-:W-:-:S04]  /*0430*/  UISETP.EQ.OR.EX UP4, UPT, UR9, URZ, !UP1, UP2 ;  /* 0x000000ff0900728c */ /* 0x000fc8000cf82720 */
[----:B------:R-:W-:-:S05]  /*0440*/  UP2UR UR61, UPR, URZ, 0x10 ;  /* 0x00000010ff3d7883 */ /* 0x000fca0008000000 */
[----:B------:R-:W-:Y:S07]  /*0450*/  BRA.U !UP4, `(.L_x_8) ;  /* 0x000000010c207547 */ /* 0x000fee000b800000 */
[----:B------:R-:W-:Y:S01]  /*0460*/  UISETP.NE.U32.AND UP2, UPT, UR8, URZ, UPT ;  /* 0x000000ff0800728c */ /* 0x000fe2000bf45070 */
[----:B-----5:R-:W-:Y:S01]  /*0470*/  FSETP.NEU.AND P0, PT, R39, RZ, PT ;  /* 0x000000ff2700720b */ /* 0x020fe20003f0d000 */
[----:B------:R-:W-:Y:S02]  /*0480*/  USEL UR4, URZ, 0xffffffff, UP1 ;  /* 0xffffffffff047887 */ /* 0x000fe40008800000 */
[----:B------:R-:W-:-:S10]  /*0490*/  UISETP.NE.AND.EX UP2, UPT, UR9, URZ, UPT, UP2 ;  /* 0x000000ff0900728c */ /* 0x000fd4000bf45320 */
[----:B------:R-:W-:Y:S01]  /*04a0*/  VOTEU.ANY UP0, P0 ;  /* 0x0000000000ff7886 */ /* 0x000fe20000000100 */
[----:B------:R-:W-:-:S04]  /*04b0*/  @!UP2 USEL UR4, URZ, 0xffffffff, UP0 ;  /* 0xffffffffff04a887 */ /* 0x000fc80008000000 */
[----:B------:R-:W-:-:S04]  /*04c0*/  ULOP3.LUT UR4, UR4, 0x1, URZ, 0xc0, !UPT ;  /* 0x0000000104047892 */ /* 0x000fc8000f8ec0ff */
[----:B------:R-:W-:-:S11]  /*04d0*/  UISETP.NE.U32.AND UP3, UPT, UR4, 0x1, UPT ;  /* 0x000000010400788c */ /* 0x000fd6000bf65070 */
.L_x_8:
[----:B-12---:R-:W1:Y:S01]  /*04e0*/  SHFL.IDX PT, R2, R80, RZ, 0x1f ;  /* 0x00001fff50027589 */ /* 0x006e6200000e0000 */
[----:B------:R-:W-:Y:S01]  /*04f0*/  UISETP.NE.AND UP5, UPT, UR18, 0x2, UPT ;  /* 0x000000021200788c */ /* 0x000fe2000bfa5270 */
[----:B-1----:R-:W-:-:S13]  /*0500*/  ISETP.NE.AND P0, PT, R2, RZ, PT ;  /* 0x000000ff0200720c */ /* 0x002fda0003f05270 */
[----:B------:R-:W-:Y:S05]  /*0510*/  @P0 BRA `(.L_x_9) ;  /* 0x0000000000580947 */ /* 0x000fea0003800000 */
[----:B------:R-:W1:Y:S01]  /*0520*/  S2UR UR4, SR_CgaCtaId ;  /* 0x00000000000479c3 */ /* 0x000e620000008800 */
[----:B------:R-:W-:Y:S01]  /*0530*/  UMOV UR5, 0x400 ;  /* 0x0000040000057882 */ /* 0x000fe20000000000 */
[----:B------:R-:W-:Y:S01]  /*0540*/  UMOV UR8, 0x1 ;  /* 0x0000000100087882 */ /* 0x000fe20000000000 */
[----:B------:R-:W-:Y:S01]  /*0550*/  UMOV UR6, 0x2 ;  /* 0x0000000200067882 */ /* 0x000fe20000000000 */
[----:B------:R-:W-:-:S04]  /*0560*/  UIADD3 UR8, UPT, UPT, -UR8, 0x100000, URZ ;  /* 0x0010000008087890 */ /* 0x000fc8000fffe1ff */
[----:B------:R-:W-:Y:S02]  /*0570*/  USHF.L.U32 UR9, UR8, 0xb, URZ ;  /* 0x0000000b08097899 */ /* 0x000fe400080006ff */
[----:B------:R-:W-:Y:S02]  /*0580*/  USHF.L.U32 UR8, UR8, 0x1, URZ ;  /* 0x0000000108087899 */ /* 0x000fe400080006ff */
[----:B------:R-:W-:-:S04]  /*0590*/  UIADD3 UR6, UPT, UPT, -UR6, 0x100000, URZ ;  /* 0x0010000006067890 */ /* 0x000fc8000fffe1ff */
[----:B------:R-:W-:Y:S02]  /*05a0*/  USHF.L.U32 UR7, UR6, 0xb, URZ ;  /* 0x0000000b06077899 */ /* 0x000fe400080006ff */
[----:B------:R-:W-:Y:S01]  /*05b0*/  USHF.L.U32 UR6, UR6, 0x1, URZ ;  /* 0x0000000106067899 */ /* 0x000fe200080006ff */
[----:B------:R-:W-:Y:S01]  /*05c0*/  ELECT P0, URZ, PT ;  /* 0x0000000000ff782f */ /* 0x000fe20003800000 */
[----:B-1----:R-:W-:Y:S01]  /*05d0*/  ULEA UR4, UR4, UR5, 0x18 ;  /* 0x0000000504047291 */ /* 0x002fe2000f8ec0ff */
[----:B------:R-:W1:Y:S11]  /*05e0*/  FENCE.VIEW.ASYNC.S ;  /* 0x00000000000073c6 */ /* 0x000e760000000000 */
[----:B-1----:R1:W2:Y:S01]  /*05f0*/  SYNCS.EXCH.64 URZ, [UR4], UR8 ;  /* 0x0000000804ff75b2 */ /* 0x0022a20008000100 */
[----:B------:R1:W3:Y:S01]  /*0600*/  SYNCS.EXCH.64 URZ, [UR4+0x20], UR6 ;  /* 0x0000200604ff75b2 */ /* 0x0002e20008000100 */
[----:B------:R1:W4:Y:S01]  /*0610*/  SYNCS.EXCH.64 URZ, [UR4+0x8], UR8 ;  /* 0x0000080804ff75b2 */ /* 0x0003220008000100 */
[----:B------:R1:W1:Y:S01]  /*0620*/  SYNCS.EXCH.64 URZ, [UR4+0x28], UR6 ;  /* 0x0000280604ff75b2 */ /* 0x0002620008000100 */
[----:B------:R1:W1:Y:S01]  /*0630*/  SYNCS.EXCH.64 URZ, [UR4+0x10], UR8 ;  /* 0x0000100804ff75b2 */ /* 0x0002620008000100 */
[----:B------:R1:W1:Y:S01]  /*0640*/  SYNCS.EXCH.64 URZ, [UR4+0x30], UR6 ;  /* 0x0000300604ff75b2 */ /* 0x0002620008000100 */
[----:B------:R1:W1:Y:S01]  /*0650*/  SYNCS.EXCH.64 URZ, [UR4+0x18], UR8 ;  /* 0x0000180804ff75b2 */ /* 0x0002620008000100 */
[----:B------:R1:W1:Y:S01]  /*0660*/  SYNCS.EXCH.64 URZ, [UR4+0x38], UR6 ;  /* 0x0000380604ff75b2 */ /* 0x0002620008000100 */
[----:B------:R-:W-:Y:S01]  /*0670*/  NOP ;  /* 0x0000000000007918 */ /* 0x000fe20000000000 */
.L_x_9:
[----:B------:R-:W2:Y:S01]  /*0680*/  SHFL.IDX PT, R2, R80, RZ, 0x1f ;  /* 0x00001fff50027589 */ /* 0x000ea200000e0000 */
[----:B------:R-:W-:Y:S01]  /*0690*/  NOP ;  /* 0x0000000000007918 */ /* 0x000fe20000000000 */
[----:B--2---:R-:W-:-:S13]  /*06a0*/  ISETP.NE.AND P0, PT, R2, 0x1, PT ;  /* 0x000000010200780c */ /* 0x004fda0003f05270 */
[----:B------:R-:W-:Y:S05]  /*06b0*/  @P0 BRA `(.L_x_10) ;  /* 0x0000000000400947 */ /* 0x000fea0003800000 */
[----:B-1----:R-:W1:Y:S01]  /*06c0*/  S2UR UR4, SR_CgaCtaId ;  /* 0x00000000000479c3 */ /* 0x002e620000008800 */
        /* <DEDUP_REMOVED lines=12> */
[----:B-1----:R2:W1:Y:S01]  /*0790*/  SYNCS.EXCH.64 URZ, [UR4+0x40], UR8 ;  /* 0x0000400804ff75b2 */ /* 0x0024620008000100 */
[----:B------:R2:W1:Y:S02]  /*07a0*/  SYNCS.EXCH.64 URZ, [UR4+0x48], UR6 ;  /* 0x0000480604ff75b2 */ /* 0x0004640008000100 */
[----:B--2---:R-:W-:Y:S01]  /*07b0*/  NOP ;  /* 0x0000000000007918 */ /* 0x004fe20000000000 */
.L_x_10:
[----:B------:R-:W2:Y:S01]  /*07c0*/  SHFL.IDX PT, R2, R80, RZ, 0x1f ;  /* 0x00001fff50027589 */ /* 0x000ea200000e0000 */
[----:B------:R-:W-:Y:S01]  /*07d0*/  NOP ;  /* 0x0000000000007918 */ /* 0x000fe20000000000 */
[----:B--2---:R-:W-:-:S13]  /*07e0*/  ISETP.NE.AND P0, PT, R2, 0x3, PT ;  /* 0x000000030200780c */ /* 0x004fda0003f05270 */
[----:B------:R-:W-:Y:S05]  /*07f0*/  @P0 BRA `(.L_x_11) ;  /* 0x0000000000300947 */ /* 0x000fea0003800000 */
[----:B-1----:R-:W1:Y:S01]  /*0800*/  S2UR UR4, SR_CgaCtaId ;  /* 0x00000000000479c3 */ /* 0x002e620000008800 */
[----:B------:R-:W-:Y:S01]  /*0810*/  UMOV UR6, 0x400 ;  /* 0x0000040000067882 */ /* 0x000fe20000000000 */
[----:B------:R-:W-:Y:S01]  /*0820*/  UMOV UR5, 0x20 ;  /* 0x0000002000057882 */ /* 0x000fe20000000000 */
[----:B------:R-:W-:Y:S01]  /*0830*/  ELECT P0, URZ, PT ;  /* 0x0000000000ff782f */ /* 0x000fe20003800000 */
[----:B-1----:R-:W-:Y:S02]  /*0840*/  ULEA UR6, UR4, UR6, 0x18 ;  /* 0x0000000604067291 */ /* 0x002fe4000f8ec0ff */
[----:B------:R-:W-:-:S04]  /*0850*/  UIADD3 UR4, UPT, UPT, -UR5, 0x100000, URZ ;  /* 0x0010000005047890 */ /* 0x000fc8000fffe1ff */
[----:B------:R-:W-:Y:S02]  /*0860*/  USHF.L.U32 UR5, UR4, 0xb, URZ ;  /* 0x0000000b04057899 */ /* 0x000fe400080006ff */
[----:B------:R-:W-:Y:S01]  /*0870*/  USHF.L.U32 UR4, UR4, 0x1, URZ ;  /* 0x0000000104047899 */ /* 0x000fe200080006ff */
[----:B------:R-:W1:Y:S11]  /*0880*/  FENCE.VIEW.ASYNC.S ;  /* 0x00000000000073c6 */ /* 0x000e760000000000 */
[----:B-1----:R2:W1:Y:S01]  /*0890*/  SYNCS.EXCH.64 URZ, [UR6+0x50], UR4 ;  /* 0x0000500406ff75b2 */ /* 0x0024620008000100 */
[----:B------:R2:W1:Y:S02]  /*08a0*/  SYNCS.EXCH.64 URZ, [UR6+0x58], UR4 ;  /* 0x0000580406ff75b2 */ /* 0x0004640008000100 */
[----:B--2---:R-:W-:Y:S01]  /*08b0*/  NOP ;  /* 0x0000000000007918 */ /* 0x004fe20000000000 */
.L_x_11:
[----:B------:R-:W2:Y:S01]  /*08c0*/  SHFL.IDX PT, R2, R80, RZ, 0x1f ;  /* 0x00001fff50027589 */ /* 0x000ea200000e0000 */
[----:B------:R-:W-:Y:S01]  /*08d0*/  NOP ;  /* 0x0000000000007918 */ /* 0x000fe20000000000 */
[----:B--2---:R-:W-:-:S13]  /*08e0*/  ISETP.NE.AND P0, PT, R2, 0x4, PT ;  /* 0x000000040200780c */ /* 0x004fda0003f05270 */
[----:B------:R-:W-:Y:S05]  /*08f0*/  @P0 BRA `(.L_x_12) ;  /* 0x00000000004c0947 */ /* 0x000fea0003800000 */
[----:B-1----:R-:W1:Y:S01]  /*0900*/  S2UR UR6, SR_CgaCtaId ;  /* 0x00000000000679c3 */ /* 0x002e620000008800 */
[----:B------:R-:W-:Y:S01]  /*0910*/  UMOV UR4, 0x1e0 ;  /* 0x000001e000047882 */ /* 0x000fe20000000000 */
[----:B------:R-:W-:Y:S01]  /*0920*/  UMOV UR5, 0x400 ;  /* 0x0000040000057882 */ /* 0x000fe20000000000 */
[----:B------:R-:W-:Y:S01]  /*0930*/  USEL UR4, UR4, 0x1a0, UP3 ;  /* 0x000001a004047887 */ /* 0x000fe20009800000 */
[----:B------:R-:W-:Y:S01]  /*0940*/  UMOV UR8, 0x1 ;  /* 0x0000000100087882 */ /* 0x000fe20000000000 */
[----:B------:R-:W-:Y:S01]  /*0950*/  ELECT P0, URZ, PT ;  /* 0x0000000000ff782f */ /* 0x000fe20003800000 */
[----:B------:R-:W-:-:S04]  /*0960*/  UIADD3 UR8, UPT, UPT, -UR8, 0x100000, URZ ;  /* 0x0010000008087890 */ /* 0x000fc8000fffe1ff */
[----:B------:R-:W-:Y:S02]  /*0970*/  USHF.L.U32 UR9, UR8, 0xb, URZ ;  /* 0x0000000b08097899 */ /* 0x000fe400080006ff */
[----:B------:R-:W-:Y:S02]  /*0980*/  USHF.L.U32 UR8, UR8, 0x1, URZ ;  /* 0x0000000108087899 */ /* 0x000fe400080006ff */
[----:B-1----:R-:W-:Y:S02]  /*0990*/  ULEA UR6, UR6, UR5, 0x18 ;  /* 0x0000000506067291 */ /* 0x002fe4000f8ec0ff */
[----:B------:R-:W-:-:S04]  /*09a0*/  UIADD3 UR4, UPT, UPT, -UR4, 0x100000, URZ ;  /* 0x0010000004047890 */ /* 0x000fc8000fffe1ff */
[----:B------:R-:W-:Y:S02]  /*09b0*/  USHF.L.U32 UR5, UR4, 0xb, URZ ;  /* 0x0000000b04057899 */ /* 0x000fe400080006ff */
[----:B------:R-:W-:Y:S01]  /*09c0*/  USHF.L.U32 UR4, UR4, 0x1, URZ ;  /* 0x0000000104047899 */ /* 0x000fe200080006ff */
[----:B------:R-:W1:Y:S03]  /*09d0*/  FENCE.VIEW.ASYNC.S ;  /* 0x00000000000073c6 */ /* 0x000e660000000000 */
[----:B-1----:R2:W1:Y:S08]  /*09e0*/  SYNCS.EXCH.64 URZ, [UR6+0x60], UR8 ;  /* 0x0000600806ff75b2 */ /* 0x0024700008000100 */
[----:B------:R2:W1:Y:S01]  /*09f0*/  SYNCS.EXCH.64 URZ, [UR6+0x70], UR4 ;  /* 0x0000700406ff75b2 */ /* 0x0004620008000100 */
[----:B------:R2:W1:Y:S01]  /*0a00*/  SYNCS.EXCH.64 URZ, [UR6+0x68], UR8 ;  /* 0x0000680806ff75b2 */ /* 0x0004620008000100 */
[----:B------:R2:W1:Y:S02]  /*0a10*/  SYNCS.EXCH.64 URZ, [UR6+0x78], UR4 ;  /* 0x0000780406ff75b2 */ /* 0x0004640008000100 */
[----:B--2---:R-:W-:Y:S01]  /*0a20*/  NOP ;  /* 0x0000000000007918 */ /* 0x004fe20000000000 */
.L_x_12:
        /* <DEDUP_REMOVED lines=18> */
[----:B------:R2:W1:Y:S01]  /*0b50*/  SYNCS.EXCH.64 URZ, [UR4+0xa0], UR6 ;  /* 0x0000a00604ff75b2 */ /* 0x0004620008000100 */
[----:B------:R2:W1:Y:S01]  /*0b60*/  SYNCS.EXCH.64 URZ, [UR4+0x88], UR8 ;  /* 0x0000880804ff75b2 */ /* 0x0004620008000100 */
[----:B------:R2:W1:Y:S01]  /*0b70*/  SYNCS.EXCH.64 URZ, [UR4+0xa8], UR6 ;  /* 0x0000a80604ff75b2 */ /* 0x0004620008000100 */
[----:B------:R2:W1:Y:S01]  /*0b80*/  SYNCS.EXCH.64 URZ, [UR4+0x90], UR8 ;  /* 0x0000900804ff75b2 */ /* 0x0004620008000100 */
[----:B------:R2:W1:Y:S01]  /*0b90*/  SYNCS.EXCH.64 URZ, [UR4+0xb0], UR6 ;  /* 0x0000b00604ff75b2 */ /* 0x0004620008000100 */
[----:B------:R2:W1:Y:S01]  /*0ba0*/  SYNCS.EXCH.64 URZ, [UR4+0x98], UR8 ;  /* 0x0000980804ff75b2 */ /* 0x0004620008000100 */
[----:B------:R2:W1:Y:S02]  /*0bb0*/  SYNCS.EXCH.64 URZ, [UR4+0xb8], UR6 ;  /* 0x0000b80604ff75b2 */ /* 0x0004640008000100 */
[----:B--2---:R-:W-:Y:S01]  /*0bc0*/  NOP ;  /* 0x0000000000007918 */ /* 0x004fe20000000000 */
.L_x_13:
[----:B------:R-:W2:Y:S01]  /*0bd0*/  SHFL.IDX PT, R2, R80, RZ, 0x1f ;  /* 0x00001fff50027589 */ /* 0x000ea200000e0000 */
[----:B------:R-:W1:Y:S01]  /*0be0*/  S2UR UR48, SR_CgaCtaId ;  /* 0x00000000003079c3 */ /* 0x000e620000008800 */
[----:B------:R-:W-:Y:S01]  /*0bf0*/  NOP ;  /* 0x0000000000007918 */ /* 0x000fe20000000000 */
[----:B--2---:R-:W-:-:S13]  /*0c00*/  ISETP.NE.AND P0, PT, R2, 0x3, PT ;  /* 0x000000030200780c */ /* 0x004fda0003f05270 */
[----:B-1----:R-:W-:Y:S05]  /*0c10*/  @P0 BRA `(.L_x_14) ;  /* 0x0000000000340947 */ /* 0x002fea0003800000 */
[----:B------:R-:W-:Y:S01]  /*0c20*/  UMOV UR4, 0x400 ;  /* 0x0000040000047882 */ /* 0x000fe20000000000 */
[----:B------:R-:W-:Y:S01]  /*0c30*/  UMOV UR6, 0x20 ;  /* 0x0000002000067882 */ /* 0x000fe20000000000 */
[----:B------:R-:W-:Y:S02]  /*0c40*/  ULEA UR4, UR48, UR4, 0x18 ;  /* 0x0000000430047291 */ /* 0x000fe4000f8ec0ff */
[----:B------:R-:W-:-:S04]  /*0c50*/  UIADD3 UR6, UPT, UPT, -UR6, 0x100000, URZ ;  /* 0x0010000006067890 */ /* 0x000fc8000fffe1ff */
[----:B------:R-:W-:Y:S02]  /*0c60*/  USHF.L.U32 UR7, UR6, 0xb, URZ ;  /* 0x0000000b06077899 */ /* 0x000fe400080006ff */
[----:B------:R-:W-:Y:S01]  /*0c70*/  USHF.L.U32 UR6, UR6, 0x1, URZ ;  /* 0x0000000106067899 */ /* 0x000fe200080006ff */
[----:B------:R-:W-:Y:S01]  /*0c80*/  ELECT P0, URZ, PT ;  /* 0x0000000000ff782f */ /* 0x000fe20003800000 */
[----:B------:R-:W1:Y:S10]  /*0c90*/  FENCE.VIEW.ASYNC.S ;  /* 0x00000000000073c6 */ /* 0x000e740000000000 */
[----:B-1----:R1:W2:Y:S01]  /*0ca0*/  SYNCS.EXCH.64 URZ, [UR4+0xc0], UR6 ;  /* 0x0000c00604ff75b2 */ /* 0x0022a20008000100 */
[----:B------:R1:W1:Y:S01]  /*0cb0*/  SYNCS.EXCH.64 URZ, [UR4+0xd0], UR6 ;  /* 0x0000d00604ff75b2 */ /* 0x0002620008000100 */
[----:B------:R1:W1:Y:S01]  /*0cc0*/  SYNCS.EXCH.64 URZ, [UR4+0xc8], UR6 ;  /* 0x0000c80604ff75b2 */ /* 0x0002620008000100 */
[----:B------:R1:W1:Y:S01]  /*0cd0*/  SYNCS.EXCH.64 URZ, [UR4+0xd8], UR6 ;  /* 0x0000d80604ff75b2 */ /* 0x0002620008000100 */
[----:B------:R-:W-:Y:S01]  /*0ce0*/  NOP ;  /* 0x0000000000007918 */ /* 0x000fe20000000000 */
.L_x_14:
[----:B-1----:R-:W1:Y:S01]  /*0cf0*/  LDCU UR4, c[0x0][0x36c] ;  /* 0x00006d80ff0477ac */ /* 0x002e620008000800 */
[----:B------:R-:W-:Y:S01]  /*0d00*/  ISETP.NE.OR P3, PT, R0, 0x2, !P3 ;  /* 0x000000020000780c */ /* 0x000fe20005f65670 */
[----:B------:R-:W-:Y:S01]  /*0d10*/  NOP ;  /* 0x0000000000007918 */ /* 0x000fe20000000000 */
[----:B------:R-:W-:Y:S01]  /*0d20*/  LOP3.LUT R0, R76, 0x1f, RZ, 0xc0, !PT ;  /* 0x0000001f4c007812 */ /* 0x000fe200078ec0ff */
[----:B------:R-:W-:Y:S02]  /*0d30*/  UISETP.NE.AND UP4, UPT, UR18, URZ, UPT ;  /* 0x000000ff1200728c */ /* 0x000fe4000bf85270 */
[----:B-1----:R-:W-:-:S09]  /*0d40*/  UISETP.EQ.U32.AND UP6, UPT, UR4, 0x1, UPT ;  /* 0x000000010400788c */ /* 0x002fd2000bfc2070 */
[----:B------:R-:W-:Y:S05]  /*0d50*/  BRA.U !UP6, `(.L_x_15) ;  /* 0x000000010e087547 */ /* 0x000fea000b800000 */
[----:B--234-:R-:W-:Y:S01]  /*0d60*/  UCGABAR_ARV ;  /* 0x00000000000079c7 */ /* 0x01cfe20008000000 */
[----:B------:R-:W-:Y:S05]  /*0d70*/  BRA `(.L_x_16) ;  /* 0x0000000000047947 */ /* 0x000fea0003800000 */
.L_x_15:
[----:B--234-:R-:W-:Y:S01]  /*0d80*/  NOP ;  /* 0x0000000000007918 */ /* 0x01cfe20000000000 */
.L_x_16:
[----:B------:R-:W1:Y:S01]  /*0d90*/  S2UR UR46, SR_CTAID.X ;  /* 0x00000000002e79c3 */ /* 0x000e620000002500 */
[----:B------:R-:W-:-:S05]  /*0da0*/  CS2R.32 R3, SR_CgaSize ;  /* 0x0000000000037805 */ /* 0x000fca0000008a00 */
[----:B------:R-:W-:-:S05]  /*0db0*/  IMAD R3, R3, -0xa0, RZ ;  /* 0xffffff6003037824 */ /* 0x000fca00078e02ff */
[----:B------:R-:W-:-:S14]  /*0dc0*/  R2UR UR5, R3 ;  /* 0x00000000030572ca */ /* 0x000fdc00000e0000 */
[----:B------:R-:W2:Y:S01]  /*0dd0*/  LDCU UR5, c[0x0][UR5+0x2b0] ;  /* 0x00005600050577ac */ /* 0x000ea20008000800 */
[----:B------:R-:W-:-:S05]  /*0de0*/  CS2R.32 R3, SR_CgaSize ;  /* 0x0000000000037805 */ /* 0x000fca0000008a00 */
[----:B------:R-:W-:-:S05]  /*0df0*/  IMAD R3, R3, -0xa0, RZ ;  /* 0xffffff6003037824 */ /* 0x000fca00078e02ff */
[----:B------:R-:W-:-:S14]  /*0e00*/  R2UR UR4, R3 ;  /* 0x00000000030472ca */ /* 0x000fdc00000e0000 */
[----:B------:R-:W3:Y:S01]  /*0e10*/  LDCU UR4, c[0x0][UR4+0x2b4] ;  /* 0x00005680040477ac */ /* 0x000ee20008000800 */
[----:B------:R-:W4:Y:S01]  /*0e20*/  S2UR UR45, SR_CTAID.Y ;  /* 0x00000000002d79c3 */ /* 0x000f220000002600 */
[----:B------:R-:W-:-:S05]  /*0e30*/  CS2R.32 R3, SR_CgaSize ;  /* 0x0000000000037805 */ /* 0x000fca0000008a00 */
[----:B------:R-:W-:-:S05]  /*0e40*/  IMAD R3, R3, -0xa0, RZ ;  /* 0xffffff6003037824 */ /* 0x000fca00078e02ff */
[----:B------:R-:W-:-:S14]  /*0e50*/  R2UR UR60, R3 ;  /* 0x00000000033c72ca */ /* 0x000fdc00000e0000 */
[----:B------:R-:W3:Y:S01]  /*0e60*/  LDCU UR60, c[0x0][UR60+0x2a0] ;  /* 0x000054003c3c77ac */ /* 0x000ee20008000800 */
[----:B------:R-:W-:-:S05]  /*0e70*/  CS2R.32 R3, SR_CgaSize ;  /* 0x0000000000037805 */ /* 0x000fca0000008a00 */
[----:B------:R-:W-:-:S05]  /*0e80*/  IMAD R3, R3, -0xa0, RZ ;  /* 0xffffff6003037824 */ /* 0x000fca00078e02ff */
[----:B------:R-:W-:-:S14]  /*0e90*/  R2UR UR57, R3 ;  /* 0x00000000033972ca */ /* 0x000fdc00000e0000 */
[----:B------:R-:W3:Y:S01]  /*0ea0*/  LDCU UR57, c[0x0][UR57+0x2a4] ;  /* 0x00005480393977ac */ /* 0x000ee20008000800 */
[----:B------:R-:W-:Y:S01]  /*0eb0*/  USHF.L.U32 UR24, UR48, 0xc, URZ ;  /* 0x0000000c30187899 */ /* 0x000fe200080006ff */
[----:B------:R-:W3:Y:S01]  /*0ec0*/  LDCU UR19, c[0x0][0xb24] ;  /* 0x00016480ff1377ac */ /* 0x000ee20008000800 */
[----:B------:R-:W3:Y:S01]  /*0ed0*/  LDCU UR42, c[0x0][0xb24] ;  /* 0x00016480ff2a77ac */ /* 0x000ee20008000800 */
[----:B-1----:R-:W-:Y:S01]  /*0ee0*/  I2FP.F32.U32 R3, UR46 ;  /* 0x0000002e00037c45 */ /* 0x002fe20008201000 */
[----:B------:R-:W1:Y:S04]  /*0ef0*/  LDCU UR22, c[0x0][0xb30] ;  /* 0x00016600ff1677ac */ /* 0x000e680008000800 */
[----:B--2---:R-:W-:Y:S01]  /*0f00*/  FMUL R3, R3, UR5 ;  /* 0x0000000503037c20 */ /* 0x004fe20008400000 */
[----:B------:R-:W-:Y:S01]  /*0f10*/  ULOP3.LUT UR24, UR24, 0x1000, URZ, 0xc0, !UPT ;  /* 0x0000100018187892 */ /* 0x000fe2000f8ec0ff */
[----:B----4-:R-:W-:-:S04]  /*0f20*/  I2FP.F32.U32 R2, UR45 ;  /* 0x0000002d00027c45 */ /* 0x010fc80008201000 */
[----:B------:R-:W2:Y:S01]  /*0f30*/  F2I.U32.TRUNC.NTZ R3, R3 ;  /* 0x0000000300037305 */ /* 0x000ea2000020f000 */
[----:B---3--:R-:W-:-:S07]  /*0f40*/  FMUL R2, R2, UR4 ;  /* 0x0000000402027c20 */ /* 0x008fce0008400000 */
[----:B------:R-:W3:Y:S01]  /*0f50*/  F2I.U32.TRUNC.NTZ R2, R2 ;  /* 0x0000000200027305 */ /* 0x000ee2000020f000 */
[----:B--2---:R-:W-:Y:S02]  /*0f60*/  R2UR UR5, R3 ;  /* 0x00000000030572ca */ /* 0x004fe400000e0000 */
[----:B---3--:R-:W-:Y:S02]  /*0f70*/  R2UR UR4, R2 ;  /* 0x00000000020472ca */ /* 0x008fe400000e0000 */
[----:B------:R-:W-:-:S09]  /*0f80*/  PRMT R2, RZ, 0x7610, R2 ;  /* 0x00007610ff027816 */ /* 0x000fd20000000002 */
[----:B------:R-:W-:-:S04]  /*0f90*/  UIADD3 UR5, UPT, UPT, -UR5, URZ, URZ ;  /* 0x000000ff05057290 */ /* 0x000fc8000fffe1ff */
[----:B------:R-:W-:Y:S02]  /*0fa0*/  UIMAD UR60, UR60, UR5, UR46 ;  /* 0x000000053c3c72a4 */ /* 0x000fe4000f8e022e */
[----:B------:R-:W-:-:S04]  /*0fb0*/  UIADD3 UR4, UPT, UPT, -UR4, URZ, URZ ;  /* 0x000000ff04047290 */ /* 0x000fc8000fffe1ff */
[----:B------:R-:W-:Y:S01]  /*0fc0*/  UIMAD UR57, UR57, UR4, UR45 ;  /* 0x00000004393972a4 */ /* 0x000fe2000f8e022d */
[----:B-1----:R-:W-:Y:S11]  /*0fd0*/  BRA.U UP4, `(.L_x_17) ;  /* 0x0000000104247547 */ /* 0x002ff6000b800000 */
[----:B------:R-:W-:-:S04]  /*0fe0*/  UISETP.NE.AND UP0, UPT, UR57, URZ, UPT ;  /* 0x000000ff3900728c */ /* 0x000fc8000bf05270 */
[----:B------:R-:W-:-:S04]  /*0ff0*/  UISETP.EQ.OR UP0, UPT, UR60, URZ, !UP0 ;  /* 0x000000ff3c00728c */ /* 0x000fc8000c702670 */
[----:B------:R-:W-:Y:S02]  /*1000*/  USEL UR5, URZ, 0x1, !UP0 ;  /* 0x00000001ff057887 */ /* 0x000fe4000c000000 */
[----:B------:R-:W-:-:S04]  /*1010*/  UISETP.NE.AND UP0, UPT, UR57, URZ, UPT ;  /* 0x000000ff3900728c */ /* 0x000fc8000bf05270 */
[----:B------:R-:W-:Y:S02]  /*1020*/  USEL UR4, URZ, 0x2, UP0 ;  /* 0x00000002ff047887 */ /* 0x000fe40008000000 */
[----:B------:R-:W-:-:S04]  /*1030*/  UISETP.NE.AND UP0, UPT, UR60, 0x1, UPT ;  /* 0x000000013c00788c */ /* 0x000fc8000bf05270 */
[----:B------:R-:W-:-:S04]  /*1040*/  USEL UR4, UR4, 0x2, UP0 ;  /* 0x0000000204047887 */ /* 0x000fc80008000000 */
[----:B------:R-:W-:-:S06]  /*1050*/  UIADD3 UR4, UPT, UPT, UR5, UR4, URZ ;  /* 0x0000000405047290 */ /* 0x000fcc000fffe0ff */
[----:B------:R-:W-:-:S07]  /*1060*/  MOV R2, UR4 ;  /* 0x0000000400027c02 */ /* 0x000fce0008000f00 */
.L_x_17:
[----:B------:R-:W1:Y:S01]  /*1070*/  S2UR UR36, SR_CTAID.Z ;  /* 0x00000000002479c3 */ /* 0x000e620000002700 */
[----:B------:R-:W-:-:S09]  /*1080*/  UISETP.GE.AND UP0, UPT, UR19, 0x1, UPT ;  /* 0x000000011300788c */ /* 0x000fd2000bf06270 */
[----:B------:R-:W-:Y:S05]  /*1090*/  BRA.U !UP0, `(.L_x_18) ;  /* 0x0000000108d07547 */ /* 0x000fea000b800000 */
[----:B------:R-:W2:Y:S01]  /*10a0*/  LDCU UR20, c[0x0][0xb0c] ;  /* 0x00016180ff1477ac */ /* 0x000ea20008000800 */
[----:B------:R-:W3:Y:S01]  /*10b0*/  LDCU.128 UR12, c[0x0][0xb10] ;  /* 0x00016200ff0c77ac */ /* 0x000ee20008000c00 */
[----:B------:R-:W4:Y:S01]  /*10c0*/  LDCU UR6, c[0x0][0x370] ;  /* 0x00006e00ff0677ac */ /* 0x000f220008000800 */
[----:B------:R-:W1:Y:S01]  /*10d0*/  LDCU UR7, c[0x0][0x374] ;  /* 0x00006e80ff0777ac */ /* 0x000e620008000800 */
[----:B------:R-:W1:Y:S01]  /*10e0*/  LDCU UR21, c[0x0][0xb20] ;  /* 0x00016400ff1577ac */ /* 0x000e620008000800 */
[----:B--2---:R-:W-:Y:S02]  /*10f0*/  UISETP.NE.AND UP0, UPT, UR20, 0x1, UPT ;  /* 0x000000011400788c */ /* 0x004fe4000bf05270 */
[----:B---3--:R-:W-:Y:S01]  /*1100*/  UIMAD.WIDE.U32 UR4, UR46, UR12, URZ ;  /* 0x0000000c2e0472a5 */ /* 0x008fe2000f8e00ff */
[----:B------:R-:W2:Y:S01]  /*1110*/  LDCU.64 UR8, c[0x0][0xb28] ;  /* 0x00016500ff0877ac */ /* 0x000ea20008000a00 */
[----:B----4-:R-:W-:Y:S02]  /*1120*/  UIMAD.WIDE.U32 UR10, UR6, UR12, URZ ;  /* 0x0000000c060a72a5 */ /* 0x010fe4000f8e00ff */
[----:B------:R-:W-:-:S02]  /*1130*/  USHF.R.U32.HI UR5, URZ, UR13, UR5 ;  /* 0x0000000dff057299 */ /* 0x000fc40008011605 */
[----:B------:R-:W-:Y:S02]  /*1140*/  UISETP.NE.AND UP2, UPT, UR19, 0x1, UPT ;  /* 0x000000011300788c */ /* 0x000fe4000bf45270 */
[----:B------:R-:W-:Y:S01]  /*1150*/  USEL UR5, UR46, UR5, !UP0 ;  /* 0x000000052e057287 */ /* 0x000fe2000c000000 */
[----:B------:R-:W-:Y:S01]  /*1160*/  UMOV UR10, UR11 ;  /* 0x0000000b000a7c82 */ /* 0x000fe20008000000 */
[----:B------:R-:W-:Y:S02]  /*1170*/  UIMAD.WIDE.U32 UR16, UR45, UR15, URZ ;  /* 0x0000000f2d1072a5 */ /* 0x000fe4000f8e00ff */
[----:B------:R-:W-:Y:S02]  /*1180*/  @UP0 USHF.R.U32.HI UR6, URZ, UR13, UR10 ;  /* 0x0000000dff060299 */ /* 0x000fe4000801160a */
[----:B------:R-:W-:Y:S02]  /*1190*/  UISETP.NE.AND UP0, UPT, UR14, 0x1, UPT ;  /* 0x000000010e00788c */ /* 0x000fe4000bf05270 */
[----:B-1----:R-:W-:-:S02]  /*11a0*/  UIMAD.WIDE.U32 UR10, UR7, UR15, URZ ;  /* 0x0000000f070a72a5 */ /* 0x002fc4000f8e00ff */
[----:B--2---:R-:W-:Y:S01]  /*11b0*/  UIMAD.WIDE.U32 UR12, UR6, UR8, URZ ;  /* 0x00000008060c72a5 */ /* 0x004fe2000f8e00ff */
[----:B------:R-:W-:Y:S02]  /*11c0*/  UMOV UR4, UR17 ;  /* 0x0000001100047c82 */ /* 0x000fe40008000000 */
[----:B------:R-:W-:Y:S02]  /*11d0*/  USHF.R.U32.HI UR4, URZ, UR21, UR4 ;  /* 0x00000015ff047299 */ /* 0x000fe40008011604 */
[----:B------:R-:W-:Y:S02]  /*11e0*/  UMOV UR10, UR11 ;  /* 0x0000000b000a7c82 */ /* 0x000fe40008000000 */
[----:B------:R-:W-:Y:S01]  /*11f0*/  UMOV UR12, UR13 ;  /* 0x0000000d000c7c82 */ /* 0x000fe20008000000 */
[----:B------:R-:W-:Y:S02]  /*1200*/  @UP0 USHF.R.U32.HI UR7, URZ, UR21, UR10 ;  /* 0x00000015ff070299 */ /* 0x000fe4000801160a */
[----:B------:R-:W-:-:S02]  /*1210*/  USEL UR4, UR45, UR4, !UP0 ;  /* 0x000000042d047287 */ /* 0x000fc4000c000000 */
[----:B------:R-:W-:Y:S02]  /*1220*/  UIMAD.WIDE.U32 UR10, UR7, UR8, URZ ;  /* 0x00000008070a72a5 */ /* 0x000fe4000f8e00ff */
[----:B------:R-:W-:Y:S02]  /*1230*/  @UP2 USHF.R.U32.HI UR6, URZ, UR9, UR12 ;  /* 0x00000009ff062299 */ /* 0x000fe4000801160c */
[----:B------:R-:W-:-:S03]  /*1240*/  UIMAD.WIDE.U32 UR12, UR4, UR8, URZ ;  /* 0x00000008040c72a5 */ /* 0x000fc6000f8e00ff */
[----:B------:R-:W-:Y:S02]  /*1250*/  UMOV UR10, UR11 ;  /* 0x0000000b000a7c82 */ /* 0x000fe40008000000 */
[----:B------:R-:W-:Y:S02]  /*1260*/  @UP2 USHF.R.U32.HI UR7, URZ, UR9, UR10 ;  /* 0x00000009ff072299 */ /* 0x000fe4000801160a */
[----:B------:R-:W-:Y:S02]  /*1270*/  UIMAD UR10, UR6, UR19, URZ ;  /* 0x00000013060a72a4 */ /* 0x000fe4000f8e02ff */
[----:B------:R-:W-:-:S04]  /*1280*/  UIMAD UR7, UR7, UR19, URZ ;  /* 0x00000013070772a4 */ /* 0x000fc8000f8e02ff */
[----:B------:R-:W-:-:S03]  /*1290*/  UISETP.GE.AND UP0, UPT, UR4, UR7, UPT ;  /* 0x000000070400728c */ /* 0x000fc6000bf06270 */
[----:B------:R-:W-:Y:S01]  /*12a0*/  UMOV UR7, UR13 ;  /* 0x0000000d00077c82 */ /* 0x000fe20008000000 */
[----:B------:R-:W-:Y:S02]  /*12b0*/  UISETP.GE.OR UP0, UPT, UR5, UR10, UP0 ;  /* 0x0000000a0500728c */ /* 0x000fe40008706670 */
[----:B------:R-:W-:Y:S02]  /*12c0*/  UIMAD.WIDE.U32 UR10, UR5, UR8, URZ ;  /* 0x00000008050a72a5 */ /* 0x000fe4000f8e00ff */
[----:B------:R-:W-:Y:S02]  /*12d0*/  USHF.R.U32.HI UR7, URZ, UR9, UR7 ;  /* 0x00000009ff077299 */ /* 0x000fe40008011607 */
[----:B------:R-:W-:Y:S02]  /*12e0*/  UIADD3 UR10, UPT, UPT, -UR4, URZ, URZ ;  /* 0x000000ff040a7290 */ /* 0x000fe4000fffe1ff */
[----:B------:R-:W-:Y:S02]  /*12f0*/  USEL UR7, UR4, UR7, !UP2 ;  /* 0x0000000704077287 */ /* 0x000fe4000d000000 */
[----:B------:R-:W-:Y:S01]  /*1300*/  UIMAD UR10, UR14, UR10, UR45 ;  /* 0x0000000a0e0a72a4 */ /* 0x000fe2000f8e022d */
[----:B------:R-:W-:Y:S01]  /*1310*/  @!UP0 UMOV UR8, UR11 ;  /* 0x0000000b00088c82 */ /* 0x000fe20008000000 */
[----:B------:R-:W-:-:S02]  /*1320*/  UIADD3 UR11, UPT, UPT, -UR5, URZ, URZ ;  /* 0x000000ff050b7290 */ /* 0x000fc4000fffe1ff */
[----:B------:R-:W-:Y:S02]  /*1330*/  @!UP0 USHF.R.U32.HI UR8, URZ, UR9, UR8 ;  /* 0x00000009ff088299 */ /* 0x000fe40008011608 */
[----:B------:R-:W-:Y:S02]  /*1340*/  UIADD3 UR9, UPT, UPT, -UR7, URZ, URZ ;  /* 0x000000ff07097290 */ /* 0x000fe4000fffe1ff */
[----:B------:R-:W-:Y:S02]  /*1350*/  @!UP0 USEL UR8, UR5, UR8, !UP2 ;  /* 0x0000000805088287 */ /* 0x000fe4000d000000 */
[----:B------:R-:W-:Y:S02]  /*1360*/  UIMAD UR9, UR19, UR9, UR4 ;  /* 0x00000009130972a4 */ /* 0x000fe4000f8e0204 */
[----:B------:R-:W-:Y:S02]  /*1370*/  @!UP0 UIADD3 UR7, UPT, UPT, UR7, -UR8, URZ ;  /* 0x8000000807078290 */ /* 0x000fe4000fffe0ff */
[----:B------:R-:W-:-:S02]  /*1380*/  @!UP0 UIMAD UR6, UR9, UR6, UR8 ;  /* 0x00000006090682a4 */ /* 0x000fc4000f8e0208 */
[----:B------:R-:W-:Y:S02]  /*1390*/  @!UP0 UIMAD UR4, UR7, UR19, UR5 ;  /* 0x00000013070482a4 */ /* 0x000fe4000f8e0205 */
[----:B------:R-:W-:Y:S02]  /*13a0*/  UIMAD UR46, UR20, UR11, UR46 ;  /* 0x0000000b142e72a4 */ /* 0x000fe4000f8e022e */
[----:B------:R-:W-:Y:S01]  /*13b0*/  UIMAD UR45, UR4, UR14, UR10 ;  /* 0x0000000e042d72a4 */ /* 0x000fe2000f8e020a */
[----:B------:R-:W-:Y:S02]  /*13c0*/  @!UP0 UMOV UR5, UR6 ;  /* 0x0000000600058c82 */ /* 0x000fe40008000000 */
[----:B------:R-:W-:-:S12]  /*13d0*/  UIMAD UR46, UR5, UR20, UR46 ;  /* 0x00000014052e72a4 */ /* 0x000fd8000f8e022e */
.L_x_18:
[----:B------:R-:W-:-:S09]  /*13e0*/  UISETP.NE.AND UP0, UPT, UR22, 0x1, UPT ;  /* 0x000000011600788c */ /* 0x000fd2000bf05270 */
[----:B------:R-:W-:Y:S05]  /*13f0*/  BRA.U UP0, `(.L_x_19) ;  /* 0x0000000100407547 */ /* 0x000fea000b800000 */
[----:B------:R-:W2:Y:S01]  /*1400*/  LDCU.128 UR8, c[0x0][0xb10] ;  /* 0x00016200ff0877ac */ /* 0x000ea20008000c00 */
[----:B------:R-:W3:Y:S01]  /*1410*/  LDCU UR12, c[0x0][0xb0c] ;  /* 0x00016180ff0c77ac */ /* 0x000ee20008000800 */
[----:B------:R-:W4:Y:S01]  /*1420*/  LDCU UR13, c[0x0][0xb20] ;  /* 0x00016400ff0d77ac */ /* 0x000f220008000800 */
[----:B--2---:R-:W-:Y:S02]  /*1430*/  UIMAD.WIDE.U32 UR4, UR46, UR8, URZ ;  /* 0x000000082e0472a5 */ /* 0x004fe4000f8e00ff */
[----:B------:R-:W-:Y:S02]  /*1440*/  UIMAD.WIDE.U32 UR6, UR45, UR11, URZ ;  /* 0x0000000b2d0672a5 */ /* 0x000fe4000f8e00ff */
[----:B---3--:R-:W-:Y:S02]  /*1450*/  UISETP.NE.AND UP0, UPT, UR12, 0x1, UPT ;  /* 0x000000010c00788c */ /* 0x008fe4000bf05270 */
[----:B------:R-:W-:-:S03]  /*1460*/  USHF.R.U32.HI UR5, URZ, UR9, UR5 ;  /* 0x00000009ff057299 */ /* 0x000fc60008011605 */
[----:B------:R-:W-:Y:S01]  /*1470*/  UMOV UR4, UR7 ;  /* 0x0000000700047c82 */ /* 0x000fe20008000000 */
[----:B------:R-:W-:Y:S02]  /*1480*/  USEL UR5, UR46, UR5, !UP0 ;  /* 0x000000052e057287 */ /* 0x000fe4000c000000 */
[----:B------:R-:W-:Y:S02]  /*1490*/  UISETP.NE.AND UP0, UPT, UR10, 0x1, UPT ;  /* 0x000000010a00788c */ /* 0x000fe4000bf05270 */
[----:B----4-:R-:W-:-:S04]  /*14a0*/  USHF.R.U32.HI UR4, URZ, UR13, UR4 ;  /* 0x0000000dff047299 */ /* 0x010fc80008011604 */
[----:B------:R-:W-:-:S04]  /*14b0*/  USEL UR4, UR45, UR4, !UP0 ;  /* 0x000000042d047287 */ /* 0x000fc8000c000000 */
[----:B------:R-:W-:Y:S02]  /*14c0*/  UIADD3 UR6, UPT, UPT, UR5, -UR4, URZ ;  /* 0x8000000405067290 */ /* 0x000fe4000fffe0ff */
[----:B------:R-:W-:Y:S02]  /*14d0*/  UIADD3 UR4, UPT, UPT, -UR5, UR4, URZ ;  /* 0x0000000405047290 */ /* 0x000fe4000fffe1ff */
[----:B------:R-:W-:Y:S02]  /*14e0*/  UIMAD UR45, UR6, UR10, UR45 ;  /* 0x0000000a062d72a4 */ /* 0x000fe4000f8e022d */
[----:B------:R-:W-:-:S12]  /*14f0*/  UIMAD UR46, UR4, UR12, UR46 ;  /* 0x0000000c042e72a4 */ /* 0x000fd8000f8e022e */
.L_x_19:
[----:B------:R-:W-:Y:S01]  /*1500*/  UISETP.NE.AND UP0, UPT, UR18, 0x2, UPT ;  /* 0x000000021200788c */ /* 0x000fe2000bf05270 */
[----:B------:R-:W-:Y:S09]  /*1510*/  BRA.U !UP6, `(.L_x_20) ;  /* 0x000000010e0c7547 */ /* 0x000ff2000b800000 */
[----:B------:R-:W-:Y:S01]  /*1520*/  UCGABAR_WAIT ;  /* 0x0000000000007dc7 */ /* 0x000fe20008000000 */
[----:B------:R-:W-:Y:S01]  /*1530*/  CCTL.IVALL ;  /* 0x00000000ff00798f */ /* 0x000fe20002000000 */
[----:B------:R-:W-:Y:S05]  /*1540*/  BRA `(.L_x_21) ;  /* 0x0000000000047947 */ /* 0x000fea0003800000 */
.L_x_20:
[----:B------:R-:W-:Y:S06]  /*1550*/  BAR.SYNC.DEFER_BLOCKING 0x0 ;  /* 0x0000000000007b1d */ /* 0x000fec0000010000 */
.L_x_21:
[----:B------:R-:W-:Y:S05]  /*1560*/  BRA.U UP0, `(.L_x_22) ;  /* 0x0000001100c07547 */ /* 0x000fea000b800000 */
[----:B------:R-:W2:Y:S01]  /*1570*/  LDCU UR6, c[0x0][0x38c] ;  /* 0x00007180ff0677ac */ /* 0x000ea20008000800 */
[----:B------:R-:W-:Y:S01]  /*1580*/  PLOP3.LUT P1, PT, PT, PT, UP3, 0x80, 0x8 ;  /* 0x000000000008781c */ /* 0x000fe20003f2f038 */
[----:B------:R-:W-:Y:S01]  /*1590*/  IMAD.MOV.U32 R12, RZ, RZ, 0x1 ;  /* 0x00000001ff0c7424 */ /* 0x000fe200078e00ff */
[----:B------:R-:W-:Y:S01]  /*15a0*/  ISETP.EQ.OR P2, PT, R0, RZ, P3 ;  /* 0x000000ff0000720c */ /* 0x000fe20001f42670 */
[----:B------:R-:W-:Y:S01]  /*15b0*/  UISETP.NE.AND UP1, UPT, UR18, URZ, UPT ;  /* 0x000000ff1200728c */ /* 0x000fe2000bf25270 */
[----:B------:R-:W-:Y:S01]  /*15c0*/  PLOP3.LUT P1, PT, P1, PT, PT, 0x8, 0x80 ;  /* 0x000000000080781c */ /* 0x000fe20000f2e170 */
[----:B------:R-:W-:Y:S01]  /*15d0*/  USEL UR25, URZ, 0x1, UP5 ;  /* 0x00000001ff197887 */ /* 0x000fe2000a800000 */
[----:B------:R-:W-:Y:S01]  /*15e0*/  CS2R R10, SRZ ;  /* 0x00000000000a7805 */ /* 0x000fe2000001ff00 */
[----:B------:R-:W-:Y:S01]  /*15f0*/  IMAD.MOV.U32 R9, RZ, RZ, RZ ;  /* 0x000000ffff097224 */ /* 0x000fe200078e00ff */
[----:B------:R-:W3:Y:S01]  /*1600*/  LDCU UR39, c[0x0][0x370] ;  /* 0x00006e00ff2777ac */ /* 0x000ee20008000800 */
[----:B------:R-:W-:Y:S01]  /*1610*/  IMAD.MOV.U32 R8, RZ, RZ, 0x1 ;  /* 0x00000001ff087424 */ /* 0x000fe200078e00ff */
[----:B------:R-:W4:Y:S01]  /*1620*/  LDCU.64 UR28, c[0x0][0x348] ;  /* 0x00006900ff1c77ac */ /* 0x000f220008000a00 */
[----:B------:R-:W-:-:S02]  /*1630*/  USHF.R.U32.HI UR44, URZ, 0x7, UR24 ;  /* 0x00000007ff2c7899 */ /* 0x000fc40008011618 */
[----:B--2---:R-:W-:Y:S02]  /*1640*/  UIADD3 UR5, UPT, UPT, UR6, 0x7f, URZ ;  /* 0x0000007f06057890 */ /* 0x004fe4000fffe0ff */
[----:B------:R-:W-:Y:S02]  /*1650*/  UIADD3 UR47, UPT, UPT, UR6, 0xfe, URZ ;  /* 0x000000fe062f7890 */ /* 0x000fe4000fffe0ff */
[----:B------:R-:W-:Y:S01]  /*1660*/  USHF.R.S32.HI UR4, URZ, 0x1f, UR5 ;  /* 0x0000001fff047899 */ /* 0x000fe20008011405 */
[----:B------:R-:W2:Y:S03]  /*1670*/  LDCU UR38, c[0x0][0x374] ;  /* 0x00006e80ff2677ac */ /* 0x000ea60008000800 */
[----:B------:R-:W-:Y:S02]  /*1680*/  ULEA.HI UR4, UR4, UR5, URZ, 0x7 ;  /* 0x0000000504047291 */ /* 0x000fe4000f8f38ff */
[----:B------:R-:W-:-:S02]  /*1690*/  USEL UR25, UR25, 0x2, UP1 ;  /* 0x0000000219197887 */ /* 0x000fc40008800000 */
[----:B------:R-:W-:Y:S02]  /*16a0*/  USHF.R.S32.HI UR41, URZ, 0x7, UR4 ;  /* 0x00000007ff297899 */ /* 0x000fe40008011404 */
[----:B------:R-:W-:Y:S02]  /*16b0*/  UIADD3 UR4, UPT, UPT, UR6, -0x1, URZ ;  /* 0xffffffff06047890 */ /* 0x000fe4000fffe0ff */
[----:B------:R-:W-:Y:S02]  /*16c0*/  UISETP.LT.U32.AND UP0, UPT, UR41, 0x4, UPT ;  /* 0x000000042900788c */ /* 0x000fe4000bf01070 */
[----:B------:R-:W-:Y:S02]  /*16d0*/  UISETP.GE.U32.AND UP2, UPT, UR4, -0xff, UPT ;  /* 0xffffff010400788c */ /* 0x000fe4000bf46070 */
[----:B------:R-:W-:Y:S01]  /*16e0*/  USEL UR40, UR41, 0x4, UP0 ;  /* 0x0000000429287887 */ /* 0x000fe20008000000 */
[----:B------:R-:W-:-:S03]  /*16f0*/  UMOV UR5, URZ ;  /* 0x000000ff00057c82 */ /* 0x000fc60008000000 */
[----:B------:R-:W-:Y:S02]  /*1700*/  UIADD3 UR21, UPT, UPT, UR40, -0x1, URZ ;  /* 0xffffffff28157890 */ /* 0x000fe4000fffe0ff */
[----:B------:R-:W-:-:S03]  /*1710*/  UIADD3 UR43, UPT, UPT, UR41, -UR40, URZ ;  /* 0x80000028292b7290 */ /* 0x000fc6000fffe0ff */
[----:B------:R-:W-:-:S04]  /*1720*/  @UP2 UIADD3 UR21, UPT, UPT, UR40, URZ, URZ ;  /* 0x000000ff28152290 */ /* 0x000fc8000fffe0ff */
[----:B--234-:R-:W-:-:S12]  /*1730*/  UIADD3 UR21, UPT, UPT, UR21, 0x1, URZ ;  /* 0x0000000115157890 */ /* 0x01cfd8000fffe0ff */
.L_x_42:
[----:B------:R-:W-:Y:S01]  /*1740*/  UISETP.NE.AND UP0, UPT, UR48, URZ, UPT ;  /* 0x000000ff3000728c */ /* 0x000fe2000bf05270 */
[----:B------:R-:W2:Y:S08]  /*1750*/  S2UR UR48, SR_CgaCtaId ;  /* 0x00000000003079c3 */ /* 0x000eb00000008800 */
[----:B------:R-:W-:Y:S05]  /*1760*/  BRA.U UP0, `(.L_x_23) ;  /* 0x0000000100347547 */ /* 0x000fea000b800000 */
[----:B------:R-:W3:Y:S01]  /*1770*/  S2R R0, SR_CgaCtaId ;  /* 0x0000000000007919 */ /* 0x000ee20000008800 */
[----:B------:R-:W-:-:S04]  /*1780*/  MOV R2, 0x400 ;  /* 0x0000040000027802 */ /* 0x000fc80000000f00 */
[----:B---3--:R-:W-:Y:S02]  /*1790*/  LEA R0, R0, R2, 0x18 ;  /* 0x0000000200007211 */ /* 0x008fe400078ec0ff */
[----:B------:R-:W-:-:S03]  /*17a0*/  SHF.L.U32 R2, R8, 0x1f, RZ ;  /* 0x0000001f08027819 */ /* 0x000fc600000006ff */
[----:B------:R-:W-:-:S04]  /*17b0*/  IMAD R0, R9, 0x8, R0 ;  /* 0x0000000809007824 */ /* 0x000fc800078e0200 */
[----:B------:R-:W3:Y:S02]  /*17c0*/  SYNCS.PHASECHK.TRANS64.TRYWAIT P0, [R0+URZ+0xd0], R2 ;  /* 0x0000d002000075a7 */ /* 0x000ee400080011ff */
[----:B---3--:R-:W-:Y:S05]  /*17d0*/  @!P0 BRA `(.L_x_24) ;  /* 0x0000005000148947 */ /* 0x008fea0003800000 */
.L_x_102:
[----:B------:R-:W-:Y:S01]  /*17e0*/  VIADD R9, R9, 0x1 ;  /* 0x0000000109097836 */ /* 0x000fe20000000000 */
[----:B------:R3:W-:Y:S04]  /*17f0*/  SYNCS.ARRIVE.TRANS64.A1T0 RZ, [R0+URZ+0xc0], RZ ;  /* 0x0000c0ff00ff79a7 */ /* 0x0007e800081000ff */
[----:B------:R-:W-:-:S04]  /*1800*/  ISETP.NE.AND P0, PT, R9, 0x2, PT ;  /* 0x000000020900780c */ /* 0x000fc80003f05270 */
[----:B------:R-:W-:Y:S02]  /*1810*/  SEL R9, R9, RZ, P0 ;  /* 0x000000ff09097207 */ /* 0x000fe40000000000 */
[----:B---3--:R-:W-:-:S04]  /*1820*/  SEL R0, RZ, 0x1, P0 ;  /* 0x00000001ff007807 */ /* 0x008fc80000000000 */
[----:B------:R-:W-:-:S07]  /*1830*/  LOP3.LUT R8, R8, R0, RZ, 0x3c, !PT ;  /* 0x0000000008087212 */ /* 0x000fce00078e3cff */
.L_x_23:
[----:B------:R-:W-:Y:S01]  /*1840*/  UMOV UR6, 0x400 ;  /* 0x0000040000067882 */ /* 0x000fe20000000000 */
[----:B------:R-:W-:Y:S01]  /*1850*/  SHF.L.U32 R0, R12, 0x1f, RZ ;  /* 0x0000001f0c007819 */ /* 0x000fe200000006ff */
[----:B--2---:R-:W-:Y:S02]  /*1860*/  ULEA UR6, UR48, UR6, 0x18 ;  /* 0x0000000630067291 */ /* 0x004fe4000f8ec0ff */
[----:B------:R-:W-:Y:S02]  /*1870*/  UISETP.GE.U32.AND UP0, UPT, UR47, 0xff, UPT ;  /* 0x000000ff2f00788c */ /* 0x000fe4000bf06070 */
[----:B------:R-:W-:Y:S02]  /*1880*/  ULEA UR4, UR5, UR6, 0x3 ;  /* 0x0000000605047291 */ /* 0x000fe4000f8e18ff */
[----:B------:R-:W-:Y:S02]  /*1890*/  USHF.L.U32 UR35, UR46, 0x6, URZ ;  /* 0x000000062e237899 */ /* 0x000fe400080006ff */
[----:B------:R-:W-:Y:S01]  /*18a0*/  ULEA UR11, UR45, UR44, 0x6 ;  /* 0x0000002c2d0b7291 */ /* 0x000fe2000f8e30ff */
[----:B------:R-:W-:-:S04]  /*18b0*/  UMOV UR13, URZ ;  /* 0x000000ff000d7c82 */ /* 0x000fc80008000000 */
[----:B------:R2:W3:Y:S01]  /*18c0*/  SYNCS.PHASECHK.TRANS64.TRYWAIT P0, [UR4+0x20], R0 ;  /* 0x00002000ff0075a7 */ /* 0x0004e20008001104 */
[----:B------:R-:W-:Y:S06]  /*18d0*/  BRA.U !UP0, `(.L_x_25) ;  /* 0x0000000108bc7547 */ /* 0x000fec000b800000 */
[----:B------:R-:W-:Y:S01]  /*18e0*/  UMOV UR7, URZ ;  /* 0x000000ff00077c82 */ /* 0x000fe20008000000 */
[----:B------:R-:W-:-:S05]  /*18f0*/  UMOV UR4, UR5 ;  /* 0x0000000500047c82 */ /* 0x000fca0008000000 */
.L_x_31:
[----:B------:R-:W-:Y:S01]  /*1900*/  ULEA UR33, UR4, UR6, 0x3 ;  /* 0x0000000604217291 */ /* 0x000fe2000f8e18ff */
[----:B---3--:R-:W-:Y:S01]  /*1910*/  @!P3 MOV R2, 0x4000 ;  /* 0x000040000002b802 */ /* 0x008fe20000000f00 */
[----:B-1-34-:R-:W-:Y:S10]  /*1920*/  @P0 BRA `(.L_x_26) ;  /* 0x00000000000c0947 */ /* 0x01aff40003800000 */
[----:B------:R-:W-:-:S04]  /*1930*/  SHF.L.U32 R3, R12, 0x1f, RZ ;  /* 0x0000001f0c037819 */ /* 0x000fc800000006ff */
[----:B------:R-:W3:Y:S02]  /*1940*/  SYNCS.PHASECHK.TRANS64.TRYWAIT P0, [UR33+0x20], R3 ;  /* 0x00002003ff0075a7 */ /* 0x000ee40008001121 */
[----:B---3--:R-:W-:Y:S05]  /*1950*/  @!P0 BRA `(.L_x_27) ;  /* 0x0000004c00c88947 */ /* 0x008fea0003800000 */
.L_x_26:
[----:B------:R3:W-:Y:S01]  /*1960*/  @!P3 SYNCS.ARRIVE.TRANS64 RZ, [UR33], R2 ;  /* 0x00000002ffffb9a7 */ /* 0x0007e20008000021 */
[----:B------:R-:W-:-:S04]  /*1970*/  ULOP3.LUT UR5, UR25, 0x2, URZ, 0xfc, !UPT ;  /* 0x0000000219057892 */ /* 0x000fc8000f8efcff */
[----:B------:R-:W-:-:S09]  /*1980*/  UISETP.NE.AND UP0, UPT, UR5, 0x2, UPT ;  /* 0x000000020500788c */ /* 0x000fd2000bf05270 */
[----:B------:R-:W-:Y:S05]  /*1990*/  BRA.U UP0, `(.L_x_28) ;  /* 0x0000000100047547 */ /* 0x000fea000b800000 */
[----:B-1----:R-:W-:Y:S05]  /*19a0*/  BPT.TRAP 0x1 ;  /* 0x000000040000795c */ /* 0x002fea0000300000 */
.L_x_28:
[----:B------:R-:W-:Y:S04]  /*19b0*/  BSSY.RECONVERGENT B0, `(.L_x_29) ;  /* 0x0000003000007945 */ /* 0x000fe80003800200 */
[----:B------:R-:W-:Y:S05]  /*19c0*/  @P2 BRA `(.L_x_30) ;  /* 0x0000000000042947 */ /* 0x000fea0003800000 */
[----:B-1----:R-:W-:Y:S05]  /*19d0*/  BPT.TRAP 0x1 ;  /* 0x000000040000795c */ /* 0x002fea0000300000 */
.L_x_30:
[----:B-1----:R-:W-:Y:S05]  /*19e0*/  BSYNC.RECONVERGENT B0 ;  /* 0x0000000000007941 */ /* 0x002fea0003800200 */
.L_x_29:
[----:B------:R-:W-:Y:S02]  /*19f0*/  UIADD3 UR5, UPT, UPT, UR4, 0x1, URZ ;  /* 0x0000000104057890 */ /* 0x000fe4000fffe0ff */
[----:B------:R-:W-:Y:S02]  /*1a00*/  USHF.L.U32 UR34, UR7, 0x7, URZ ;  /* 0x0000000707227899 */ /* 0x000fe400080006ff */
[----:B------:R-:W-:Y:S02]  /*1a10*/  UISETP.NE.AND UP0, UPT, UR5, 0x4, UPT ;  /* 0x000000040500788c */ /* 0x000fe4000bf05270 */
[----:B------:R-:W-:Y:S02]  /*1a20*/  USHF.L.U32 UR32, UR4, 0xd, URZ ;  /* 0x0000000d04207899 */ /* 0x000fe400080006ff */
[----:B------:R-:W-:Y:S02]  /*1a30*/  USEL UR9, URZ, 0x1, UP0 ;  /* 0x00000001ff097887 */ /* 0x000fe40008000000 */
[----:B------:R-:W-:-:S02]  /*1a40*/  USEL UR5, UR5, URZ, UP0 ;  /* 0x000000ff05057287 */ /* 0x000fc40008000000 */
[----:B------:R-:W-:Y:S02]  /*1a50*/  UIADD3 UR14, UP0, UPT, UR28, 0x180, URZ ;  /* 0x000001801c0e7890 */ /* 0x000fe4000ff1e0ff */
[----:B------:R-:W-:Y:S01]  /*1a60*/  ULEA UR8, UR5, UR6, 0x3 ;  /* 0x0000000605087291 */ /* 0x000fe2000f8e18ff */
[----:B------:R-:W-:Y:S01]  /*1a70*/  LOP3.LUT R12, R12, UR9, RZ, 0x3c, !PT ;  /* 0x000000090c0c7c12 */ /* 0x000fe2000f8e3cff */
[----:B------:R-:W-:Y:S02]  /*1a80*/  UIADD3 UR7, UPT, UPT, UR7, 0x1, URZ ;  /* 0x0000000107077890 */ /* 0x000fe4000fffe0ff */
[----:B------:R-:W-:Y:S01]  /*1a90*/  UIADD3 UR16, UP1, UPT, UR28, 0x80, URZ ;  /* 0x000000801c107890 */ /* 0x000fe2000ff3e0ff */
[----:B--2---:R-:W-:Y:S01]  /*1aa0*/  SHF.L.U32 R0, R12, 0x1f, RZ ;  /* 0x0000001f0c007819 */ /* 0x004fe200000006ff */
[----:B------:R-:W-:Y:S02]  /*1ab0*/  UIADD3.X UR15, UPT, UPT, URZ, UR29, URZ, UP0, !UPT ;  /* 0x0000001dff0f7290 */ /* 0x000fe400087fe4ff */
[----:B------:R-:W-:Y:S01]  /*1ac0*/  UISETP.NE.AND UP0, UPT, UR7, UR21, UPT ;  /* 0x000000150700728c */ /* 0x000fe2000bf05270 */
[----:B------:R4:W1:Y:S01]  /*1ad0*/  SYNCS.PHASECHK.TRANS64.TRYWAIT P0, [UR8+0x20], R0 ;  /* 0x00002000ff0075a7 */ /* 0x0008620008001108 */
[----:B------:R-:W-:-:S02]  /*1ae0*/  ULOP3.LUT UR8, UR32, UR24, URZ, 0xfc, !UPT ;  /* 0x0000001820087292 */ /* 0x000fc4000f8efcff */
[----:B------:R-:W-:Y:S02]  /*1af0*/  UIADD3.X UR17, UPT, UPT, URZ, UR29, URZ, UP1, !UPT ;  /* 0x0000001dff117290 */ /* 0x000fe40008ffe4ff */
[----:B------:R-:W-:Y:S02]  /*1b00*/  UIADD3 UR32, UPT, UPT, UR6, 0x2400, UR32 ;  /* 0x0000240006207890 */ /* 0x000fe4000fffe020 */
[----:B------:R-:W-:Y:S01]  /*1b10*/  UIADD3 UR8, UPT, UPT, UR6, 0xa400, UR8 ;  /* 0x0000a40006087890 */ /* 0x000fe2000fffe008 */
[----:B------:R-:W-:Y:S01]  /*1b20*/  UMOV UR18, 0x0 ;  /* 0x0000000000127882 */ /* 0x000fe20000000000 */
[----:B------:R-:W-:Y:S01]  /*1b30*/  UMOV UR19, 0x10000000 ;  /* 0x1000000000137882 */ /* 0x000fe20000000000 */
[----:B------:R-:W-:Y:S01]  /*1b40*/  UMOV UR4, 0x30000 ;  /* 0x0003000000047882 */ /* 0x000fe20000000000 */
[----:B------:R-:W-:Y:S01]  /*1b50*/  UMOV UR12, UR36 ;  /* 0x00000024000c7c82 */ /* 0x000fe20008000000 */
[----:B------:R-:W-:Y:S01]  /*1b60*/  UMOV UR9, UR33 ;  /* 0x0000002100097c82 */ /* 0x000fe20008000000 */
[----:B------:R-:W-:Y:S01]  /*1b70*/  UMOV UR10, UR34 ;  /* 0x00000022000a7c82 */ /* 0x000fe20008000000 */
[----:B------:R-:W-:Y:S01]  /*1b80*/  UTMALDG.3D [UR32], [UR16], desc[UR18] ;  /* 0x00001220100075b4 */ /* 0x000fe20008011000 */
[----:B------:R-:W-:Y:S01]  /*1b90*/  UMOV UR13, UR21 ;  /* 0x00000015000d7c82 */ /* 0x000fe20008000000 */
[----:B------:R2:W-:Y:S02]  /*1ba0*/  UTMALDG.3D.MULTICAST [UR8], [UR14], UR4, desc[UR18] ;  /* 0x000012080e0073b4 */ /* 0x0005e40008011804 */
[----:B--2---:R-:W-:Y:S01]  /*1bb0*/  UMOV UR4, UR5 ;  /* 0x0000000500047c82 */ /* 0x004fe20008000000 */
[----:B------:R-:W-:Y:S05]  /*1bc0*/  BRA.U UP0, `(.L_x_31) ;  /* 0xfffffffd004c7547 */ /* 0x000fea000b83ffff */
.L_x_25:
[----:B------:R-:W-:Y:S01]  /*1bd0*/  ULEA UR4, UR5, UR6, 0x3 ;  /* 0x0000000605047291 */ /* 0x000fe2000f8e18ff */
[----:B--2-4-:R-:W-:Y:S01]  /*1be0*/  SHF.L.U32 R0, R12, 0x1f, RZ ;  /* 0x0000001f0c007819 */ /* 0x014fe200000006ff */
[----:B------:R-:W-:Y:S01]  /*1bf0*/  @!P1 SYNCS.ARRIVE.TRANS64.A1T0 RZ, [UR6+0x58], RZ ;  /* 0x000058ffffff99a7 */ /* 0x000fe20008100006 */
[----:B------:R-:W-:-:S06]  /*1c00*/  UISETP.GT.AND UP0, UPT, UR41, UR40, UPT ;  /* 0x000000282900728c */ /* 0x000fcc000bf04270 */
[----:B-1-3--:R1:W2:Y:S03]  /*1c10*/  SYNCS.PHASECHK.TRANS64.TRYWAIT P0, [UR4+0x20], R0 ;  /* 0x00002000ff0075a7 */ /* 0x00a2a60008001104 */
[----:B------:R-:W-:Y:S05]  /*1c20*/  BRA.U !UP0, `(.L_x_32) ;  /* 0x0000000108c07547 */ /* 0x000fea000b800000 */
[----:B------:R-:W-:Y:S01]  /*1c30*/  UIADD3 UR26, UPT, UPT, UR43, UR13, URZ ;  /* 0x0000000d2b1a7290 */ /* 0x000fe2000fffe0ff */
[----:B------:R-:W-:-:S11]  /*1c40*/  UMOV UR4, UR5 ;  /* 0x0000000500047c82 */ /* 0x000fd60008000000 */
.L_x_38:
[----:B------:R-:W-:Y:S01]  /*1c50*/  ULEA UR17, UR4, UR6, 0x3 ;  /* 0x0000000604117291 */ /* 0x000fe2000f8e18ff */
[----:B--2---:R-:W-:Y:S01]  /*1c60*/  @!P3 MOV R2, 0x4000 ;  /* 0x000040000002b802 */ /* 0x004fe20000000f00 */
[----:B--234-:R-:W-:Y:S10]  /*1c70*/  @P0 BRA `(.L_x_33) ;  /* 0x00000000000c0947 */ /* 0x01cff40003800000 */
[----:B------:R-:W-:-:S04]  /*1c80*/  SHF.L.U32 R3, R12, 0x1f, RZ ;  /* 0x0000001f0c037819 */ /* 0x000fc800000006ff */
[----:B------:R-:W2:Y:S02]  /*1c90*/  SYNCS.PHASECHK.TRANS64.TRYWAIT P0, [UR17+0x20], R3 ;  /* 0x00002003ff0075a7 */ /* 0x000ea40008001111 */
[----:B--2---:R-:W-:Y:S05]  /*1ca0*/  @!P0 BRA `(.L_x_34) ;  /* 0x0000004c000c8947 */ /* 0x004fea0003800000 */
.L_x_33:
[----:B------:R2:W-:Y:S01]  /*1cb0*/  @!P3 SYNCS.ARRIVE.TRANS64 RZ, [UR17], R2 ;  /* 0x00000002ffffb9a7 */ /* 0x0005e20008000011 */
[----:B------:R-:W-:-:S04]  /*1cc0*/  ULOP3.LUT UR5, UR25, 0x2, URZ, 0xfc, !UPT ;  /* 0x0000000219057892 */ /* 0x000fc8000f8efcff */
[----:B------:R-:W-:-:S09]  /*1cd0*/  UISETP.NE.AND UP0, UPT, UR5, 0x2, UPT ;  /* 0x000000020500788c */ /* 0x000fd2000bf05270 */
[----:B------:R-:W-:Y:S05]  /*1ce0*/  BRA.U UP0, `(.L_x_35) ;  /* 0x0000000100047547 */ /* 0x000fea000b800000 */
[----:B------:R-:W-:Y:S05]  /*1cf0*/  BPT.TRAP 0x1 ;  /* 0x000000040000795c */ /* 0x000fea0000300000 */
.L_x_35:
[----:B------:R-:W-:Y:S04]  /*1d00*/  BSSY.RECONVERGENT B0, `(.L_x_36) ;  /* 0x0000003000007945 */ /* 0x000fe80003800200 */
[----:B------:R-:W-:Y:S05]  /*1d10*/  @P2 BRA `(.L_x_37) ;  /* 0x0000000000042947 */ /* 0x000fea0003800000 */
[----:B------:R-:W-:Y:S05]  /*1d20*/  BPT.TRAP 0x1 ;  /* 0x000000040000795c */ /* 0x000fea0000300000 */
.L_x_37:
[----:B------:R-:W-:Y:S05]  /*1d30*/  BSYNC.RECONVERGENT B0 ;  /* 0x0000000000007941 */ /* 0x000fea0003800200 */
.L_x_36:
[----:B------:R-:W-:Y:S02]  /*1d40*/  UIADD3 UR5, UPT, UPT, UR4, 0x1, URZ ;  /* 0x0000000104057890 */ /* 0x000fe4000fffe0ff */
[----:B------:R-:W-:Y:S02]  /*1d50*/  USHF.L.U32 UR18, UR13, 0x7, URZ ;  /* 0x000000070d127899 */ /* 0x000fe400080006ff */
[----:B------:R-:W-:Y:S02]  /*1d60*/  UISETP.NE.AND UP0, UPT, UR5, 0x4, UPT ;  /* 0x000000040500788c */ /* 0x000fe4000bf05270 */
[----:B------:R-:W-:Y:S02]  /*1d70*/  USHF.L.U32 UR16, UR4, 0xd, URZ ;  /* 0x0000000d04107899 */ /* 0x000fe400080006ff */
[----:B------:R-:W-:Y:S02]  /*1d80*/  USEL UR8, URZ, 0x1, UP0 ;  /* 0x00000001ff087887 */ /* 0x000fe40008000000 */
[----:B------:R-:W-:-:S02]  /*1d90*/  USEL UR5, UR5, URZ, UP0 ;  /* 0x000000ff05057287 */ /* 0x000fc40008000000 */
[----:B------:R-:W-:Y:S02]  /*1da0*/  UIADD3 UR22, UP0, UPT, UR28, 0x180, URZ ;  /* 0x000001801c167890 */ /* 0x000fe4000ff1e0ff */
[----:B------:R-:W-:Y:S01]  /*1db0*/  UIADD3 UR13, UPT, UPT, UR13, 0x1, URZ ;  /* 0x000000010d0d7890 */ /* 0x000fe2000fffe0ff */
[----:B------:R-:W-:Y:S01]  /*1dc0*/  LOP3.LUT R12, R12, UR8, RZ, 0x3c, !PT ;  /* 0x000000080c0c7c12 */ /* 0x000fe2000f8e3cff */
[----:B------:R-:W-:Y:S02]  /*1dd0*/  UIADD3 UR14, UP1, UPT, UR28, 0x80, URZ ;  /* 0x000000801c0e7890 */ /* 0x000fe4000ff3e0ff */
[----:B------:R-:W-:Y:S01]  /*1de0*/  UIADD3.X UR23, UPT, UPT, URZ, UR29, URZ, UP0, !UPT ;  /* 0x0000001dff177290 */ /* 0x000fe200087fe4ff */
[----:B-1----:R-:W-:Y:S01]  /*1df0*/  SHF.L.U32 R0, R12, 0x1f, RZ ;  /* 0x0000001f0c007819 */ /* 0x002fe200000006ff */
[----:B------:R-:W-:Y:S02]  /*1e00*/  ULOP3.LUT UR8, UR16, UR24, URZ, 0xfc, !UPT ;  /* 0x0000001810087292 */ /* 0x000fe4000f8efcff */
[----:B------:R-:W-:-:S02]  /*1e10*/  UISETP.NE.AND UP0, UPT, UR13, UR26, UPT ;  /* 0x0000001a0d00728c */ /* 0x000fc4000bf05270 */
[----:B------:R-:W-:Y:S02]  /*1e20*/  ULEA UR7, UR5, UR6, 0x3 ;  /* 0x0000000605077291 */ /* 0x000fe4000f8e18ff */
[----:B------:R-:W-:Y:S02]  /*1e30*/  UIADD3 UR16, UPT, UPT, UR6, 0x2400, UR16 ;  /* 0x0000240006107890 */ /* 0x000fe4000fffe010 */
[----:B------:R-:W-:Y:S02]  /*1e40*/  UIADD3.X UR15, UPT, UPT, URZ, UR29, URZ, UP1, !UPT ;  /* 0x0000001dff0f7290 */ /* 0x000fe40008ffe4ff */
[----:B------:R-:W-:Y:S01]  /*1e50*/  UIADD3 UR8, UPT, UPT, UR6, 0xa400, UR8 ;  /* 0x0000a40006087890 */ /* 0x000fe2000fffe008 */
[----:B------:R-:W-:Y:S01]  /*1e60*/  UMOV UR30, 0x0 ;  /* 0x00000000001e7882 */ /* 0x000fe20000000000 */
[----:B------:R-:W-:Y:S01]  /*1e70*/  UMOV UR31, 0x10000000 ;  /* 0x10000000001f7882 */ /* 0x000fe20000000000 */
[----:B------:R-:W-:Y:S01]  /*1e80*/  UMOV UR19, UR35 ;  /* 0x0000002300137c82 */ /* 0x000fe20008000000 */
[----:B------:R-:W-:Y:S01]  /*1e90*/  UMOV UR20, UR36 ;  /* 0x0000002400147c82 */ /* 0x000fe20008000000 */
[----:B------:R3:W4:Y:S01]  /*1ea0*/  SYNCS.PHASECHK.TRANS64.TRYWAIT P0, [UR7+0x20], R0 ;  /* 0x00002000ff0075a7 */ /* 0x0007220008001107 */
[----:B------:R-:W-:Y:S01]  /*1eb0*/  UMOV UR4, 0x30000 ;  /* 0x0003000000047882 */ /* 0x000fe20000000000 */
[----:B------:R-:W-:Y:S01]  /*1ec0*/  UMOV UR12, UR36 ;  /* 0x00000024000c7c82 */ /* 0x000fe20008000000 */
[----:B------:R-:W-:Y:S01]  /*1ed0*/  UMOV UR9, UR17 ;  /* 0x0000001100097c82 */ /* 0x000fe20008000000 */
[----:B------:R-:W-:Y:S01]  /*1ee0*/  UMOV UR10, UR18 ;  /* 0x00000012000a7c82 */ /* 0x000fe20008000000 */
[----:B------:R-:W-:Y:S01]  /*1ef0*/  UTMALDG.3D [UR16], [UR14], desc[UR30] ;  /* 0x00001e100e0075b4 */ /* 0x000fe20008011000 */
[----:B------:R1:W-:Y:S02]  /*1f00*/  UTMALDG.3D.MULTICAST [UR8], [UR22], UR4, desc[UR30] ;  /* 0x00001e08160073b4 */ /* 0x0003e40008011804 */
[----:B-1----:R-:W-:Y:S01]  /*1f10*/  UMOV UR4, UR5 ;  /* 0x0000000500047c82 */ /* 0x002fe20008000000 */
[----:B------:R-:W-:Y:S05]  /*1f20*/  BRA.U UP0, `(.L_x_38) ;  /* 0xfffffffd00487547 */ /* 0x000fea000b83ffff */
.L_x_32:
[C---:B------:R-:W-:Y:S01]  /*1f30*/  LEA R3, R11.reuse, UR6, 0x3 ;  /* 0x000000060b037c11 */ /* 0x040fe2000f8e18ff */
[----:B------:R-:W-:Y:S01]  /*1f40*/  NOP ;  /* 0x0000000000007918 */ /* 0x000fe20000000000 */
[----:B-1-3--:R-:W-:Y:S02]  /*1f50*/  SHF.L.U32 R0, R10, 0x1f, RZ ;  /* 0x0000001f0a007819 */ /* 0x00afe400000006ff */
[----:B------:R-:W-:Y:S02]  /*1f60*/  LEA R4, R11, UR6, 0x4 ;  /* 0x000000060b047c11 */ /* 0x000fe4000f8e20ff */
[----:B--2-4-:R-:W1:Y:S02]  /*1f70*/  SYNCS.PHASECHK.TRANS64.TRYWAIT P0, [R3+URZ+0x60], R0 ;  /* 0x00006000030075a7 */ /* 0x014e6400080011ff */
[----:B-1----:R-:W-:Y:S05]  /*1f80*/  @!P0 BRA `(.L_x_39) ;  /* 0x00000048006c8947 */ /* 0x002fea0003800000 */
.L_x_105:
[----:B------:R-:W2:Y:S01]  /*1f90*/  LDS.128 R4, [R4+0xf0] ;  /* 0x0000f00004047984 */ /* 0x000ea20000000c00 */
[----:B------:R-:W-:Y:S01]  /*1fa0*/  UISETP.GE.AND UP0, UPT, UR42, 0x1, UPT ;  /* 0x000000012a00788c */ /* 0x000fe2000bf06270 */
[----:B------:R-:W-:Y:S01]  /*1fb0*/  @!PT LDS RZ, [RZ] ;  /* 0x00000000fffff984 */ /* 0x000fe20000000800 */
[----:B------:R-:W-:Y:S01]  /*1fc0*/  @!PT LDS RZ, [RZ] ;  /* 0x00000000fffff984 */ /* 0x000fe20000000800 */
[----:B------:R-:W-:Y:S01]  /*1fd0*/  @!PT LDS RZ, [RZ] ;  /* 0x00000000fffff984 */ /* 0x000fe20000000800 */
[----:B------:R-:W-:Y:S01]  /*1fe0*/  @!PT LDS RZ, [RZ] ;  /* 0x00000000fffff984 */ /* 0x000fe20000000800 */
[----:B------:R3:W-:Y:S06]  /*1ff0*/  MEMBAR.ALL.CTA ;  /* 0x0000000000007992 */ /* 0x0007ec0000008000 */
[----:B---3--:R-:W3:Y:S01]  /*2000*/  FENCE.VIEW.ASYNC.S ;  /* 0x00000000000073c6 */ /* 0x008ee20000000000 */
[----:B--2---:R-:W-:-:S13]  /*2010*/  LOP3.LUT P0, RZ, R6, 0x1, RZ, 0xc0, !PT ;  /* 0x0000000106ff7812 */ /* 0x004fda000780c0ff */
[----:B---3--:R-:W-:Y:S01]  /*2020*/  VOTEU.ANY UP1, P0 ;  /* 0x0000000000ff7886 */ /* 0x008fe20000020100 */
[----:B------:R-:W-:-:S13]  /*2030*/  PLOP3.LUT P0, PT, PT, PT, UP1, 0x80, 0x8 ;  /* 0x000000000008781c */ /* 0x000fda0003f0f018 */
[----:B-1----:R-:W-:Y:S02]  /*2040*/  @P0 LOP3.LUT R0, R5, 0xffff, RZ, 0xc0, !PT ;  /* 0x0000ffff05000812 */ /* 0x002fe400078ec0ff */
[----:B------:R-:W-:Y:S02]  /*2050*/  @P0 MOV R2, R4 ;  /* 0x0000000400020202 */ /* 0x000fe40000000f00 */
[----:B------:R-:W-:Y:S01]  /*2060*/  @P0 R2UR UR7, R0 ;  /* 0x00000000000702ca */ /* 0x000fe200000e0000 */
[----:B------:R-:W-:Y:S01]  /*2070*/  VIADD R0, R3, 0x70 ;  /* 0x0000007003007836 */ /* 0x000fe20000000000 */
[----:B------:R-:W-:Y:S02]  /*2080*/  @P0 SHF.R.U32.HI R4, RZ, 0x10, R5 ;  /* 0x00000010ff040819 */ /* 0x000fe40000011605 */
[----:B------:R-:W-:Y:S02]  /*2090*/  @P0 R2UR UR8, R2 ;  /* 0x00000000020802ca */ /* 0x000fe400000e0000 */
[----:B------:R-:W-:-:S02]  /*20a0*/  PRMT R0, RZ, 0x654, R0 ;  /* 0x00000654ff007816 */ /* 0x000fc40000000000 */
[----:B------:R-:W-:Y:S02]  /*20b0*/  @P0 R2UR UR4, R4 ;  /* 0x00000000040402ca */ /* 0x000fe400000e0000 */
[----:B------:R1:W-:Y:S03]  /*20c0*/  SYNCS.ARRIVE.TRANS64.RED.A1T0 RZ, [R0+URZ], RZ ;  /* 0x000000ff00ff79a7 */ /* 0x0003e600081004ff */
[----:B------:R-:W-:-:S04]  /*20d0*/  @UP1 UMOV UR27, UR7 ;  /* 0x00000007001b1c82 */ /* 0x000fc80008000000 */
[----:B------:R-:W-:-:S04]  /*20e0*/  @UP1 UMOV UR37, UR8 ;  /* 0x0000000800251c82 */ /* 0x000fc80008000000 */
[----:B------:R-:W-:Y:S01]  /*20f0*/  @UP1 UMOV UR36, UR4 ;  /* 0x0000000400241c82 */ /* 0x000fe20008000000 */
[----:B------:R-:W-:Y:S05]  /*2100*/  BRA.U !UP0, `(.L_x_40) ;  /* 0x0000000108d47547 */ /* 0x000fea000b800000 */
[----:B------:R-:W2:Y:S01]  /*2110*/  LDCU.128 UR12, c[0x0][0xb10] ;  /* 0x00016200ff0c77ac */ /* 0x000ea20008000c00 */
[----:B------:R-:W3:Y:S01]  /*2120*/  LDCU UR26, c[0x0][0xb20] ;  /* 0x00016400ff1a77ac */ /* 0x000ee20008000800 */
[----:B------:R-:W4:Y:S01]  /*2130*/  LDCU UR20, c[0x0][0xb0c] ;  /* 0x00016180ff1477ac */ /* 0x000f220008000800 */
[----:B------:R-:W1:Y:S01]  /*2140*/  LDCU.64 UR10, c[0x0][0xb28] ;  /* 0x00016500ff0a77ac */ /* 0x000e620008000a00 */
[----:B------:R-:W-:Y:S02]  /*2150*/  UISETP.NE.AND UP3, UPT, UR42, 0x1, UPT ;  /* 0x000000012a00788c */ /* 0x000fe4000bf65270 */
[----:B--2---:R-:W-:Y:S02]  /*2160*/  UIMAD.WIDE.U32 UR16, UR38, UR15, URZ ;  /* 0x0000000f261072a5 */ /* 0x004fe4000f8e00ff */
[----:B------:R-:W-:Y:S02]  /*2170*/  UIMAD.WIDE.U32 UR8, UR39, UR12, URZ ;  /* 0x0000000c270872a5 */ /* 0x000fe4000f8e00ff */
[----:B------:R-:W-:-:S02]  /*2180*/  UISETP.NE.AND UP0, UPT, UR14, 0x1, UPT ;  /* 0x000000010e00788c */ /* 0x000fc4000bf05270 */
[----:B------:R-:W-:Y:S01]  /*2190*/  UIMAD.WIDE.U32 UR22, UR27, UR15, URZ ;  /* 0x0000000f1b1672a5 */ /* 0x000fe2000f8e00ff */
[----:B------:R-:W-:Y:S02]  /*21a0*/  UMOV UR16, UR17 ;  /* 0x0000001100107c82 */ /* 0x000fe40008000000 */
[----:B------:R-:W-:Y:S01]  /*21b0*/  UMOV UR8, UR9 ;  /* 0x0000000900087c82 */ /* 0x000fe20008000000 */
[----:B---3--:R-:W-:Y:S02]  /*21c0*/  USHF.R.U32.HI UR16, URZ, UR26, UR16 ;  /* 0x0000001aff107299 */ /* 0x008fe40008011610 */
[----:B----4-:R-:W-:Y:S02]  /*21d0*/  UISETP.NE.AND UP2, UPT, UR20, 0x1, UPT ;  /* 0x000000011400788c */ /* 0x010fe4000bf45270 */
[----:B------:R-:W-:Y:S02]  /*21e0*/  USHF.R.U32.HI UR8, URZ, UR13, UR8 ;  /* 0x0000000dff087299 */ /* 0x000fe40008011608 */
[----:B------:R-:W-:-:S02]  /*21f0*/  USEL UR7, UR38, UR16, !UP0 ;  /* 0x0000001026077287 */ /* 0x000fc4000c000000 */
[----:B------:R-:W-:Y:S02]  /*2200*/  USEL UR8, UR39, UR8, !UP2 ;  /* 0x0000000827087287 */ /* 0x000fe4000d000000 */
[----:B-1----:R-:W-:Y:S01]  /*2210*/  UIMAD.WIDE.U32 UR16, UR7, UR10, URZ ;  /* 0x0000000a071072a5 */ /* 0x002fe2000f8e00ff */
[----:B------:R-:W-:Y:S01]  /*2220*/  UMOV UR4, UR23 ;  /* 0x0000001700047c82 */ /* 0x000fe20008000000 */
[----:B------:R-:W-:Y:S02]  /*2230*/  UIMAD.WIDE.U32 UR18, UR37, UR12, URZ ;  /* 0x0000000c251272a5 */ /* 0x000fe4000f8e00ff */
[----:B------:R-:W-:-:S03]  /*2240*/  UIMAD.WIDE.U32 UR22, UR8, UR10, URZ ;  /* 0x0000000a081672a5 */ /* 0x000fc6000f8e00ff */
[----:B------:R-:W-:Y:S01]  /*2250*/  UMOV UR16, UR17 ;  /* 0x0000001100107c82 */ /* 0x000fe20008000000 */
[----:B------:R-:W-:Y:S02]  /*2260*/  USHF.R.U32.HI UR4, URZ, UR26, UR4 ;  /* 0x0000001aff047299 */ /* 0x000fe40008011604 */
[----:B------:R-:W-:Y:S01]  /*2270*/  @UP3 USHF.R.U32.HI UR7, URZ, UR11, UR16 ;  /* 0x0000000bff073299 */ /* 0x000fe20008011610 */
[----:B------:R-:W-:Y:S01]  /*2280*/  UMOV UR18, UR19 ;  /* 0x0000001300127c82 */ /* 0x000fe20008000000 */
[----:B------:R-:W-:Y:S01]  /*2290*/  UMOV UR22, UR23 ;  /* 0x0000001700167c82 */ /* 0x000fe20008000000 */
[----:B------:R-:W-:Y:S02]  /*22a0*/  USHF.R.U32.HI UR13, URZ, UR13, UR18 ;  /* 0x0000000dff0d7299 */ /* 0x000fe40008011612 */
[----:B------:R-:W-:Y:S02]  /*22b0*/  USEL UR4, UR27, UR4, !UP0 ;  /* 0x000000041b047287 */ /* 0x000fe4000c000000 */
[----:B------:R-:W-:-:S02]  /*22c0*/  @UP3 USHF.R.U32.HI UR8, URZ, UR11, UR22 ;  /* 0x0000000bff083299 */ /* 0x000fc40008011616 */
[----:B------:R-:W-:Y:S02]  /*22d0*/  UIMAD UR9, UR42, UR7, URZ ;  /* 0x000000072a0972a4 */ /* 0x000fe4000f8e02ff */
[----:B------:R-:W-:Y:S02]  /*22e0*/  USEL UR7, UR37, UR13, !UP2 ;  /* 0x0000000d25077287 */ /* 0x000fe4000d000000 */
[----:B------:R-:W-:Y:S02]  /*22f0*/  UIMAD UR12, UR42, UR8, URZ ;  /* 0x000000082a0c72a4 */ /* 0x000fe4000f8e02ff */
[----:B------:R-:W-:Y:S02]  /*2300*/  UISETP.GE.AND UP0, UPT, UR4, UR9, UPT ;  /* 0x000000090400728c */ /* 0x000fe4000bf06270 */
[----:B------:R-:W-:Y:S02]  /*2310*/  UIMAD.WIDE.U32 UR16, UR4, UR10, URZ ;  /* 0x0000000a041072a5 */ /* 0x000fe4000f8e00ff */
[----:B------:R-:W-:-:S02]  /*2320*/  UISETP.GE.OR UP0, UPT, UR7, UR12, UP0 ;  /* 0x0000000c0700728c */ /* 0x000fc40008706670 */
[----:B------:R-:W-:Y:S02]  /*2330*/  UIMAD.WIDE.U32 UR12, UR7, UR10, URZ ;  /* 0x0000000a070c72a5 */ /* 0x000fe4000f8e00ff */
[----:B------:R-:W-:Y:S01]  /*2340*/  UIADD3 UR15, UPT, UPT, -UR4, URZ, URZ ;  /* 0x000000ff040f7290 */ /* 0x000fe2000fffe1ff */
[----:B------:R-:W-:Y:S01]  /*2350*/  UMOV UR10, UR17 ;  /* 0x00000011000a7c82 */ /* 0x000fe20008000000 */
[----:B------:R-:W-:Y:S02]  /*2360*/  UIADD3 UR12, UPT, UPT, -UR7, URZ, URZ ;  /* 0x000000ff070c7290 */ /* 0x000fe4000fffe1ff */
[----:B------:R-:W-:-:S03]  /*2370*/  USHF.R.U32.HI UR10, URZ, UR11, UR10 ;  /* 0x0000000bff0a7299 */ /* 0x000fc6000801160a */
[----:B------:R-:W-:Y:S01]  /*2380*/  @!UP0 UMOV UR9, UR13 ;  /* 0x0000000d00098c82 */ /* 0x000fe20008000000 */
[----:B------:R-:W-:Y:S02]  /*2390*/  UIMAD UR15, UR14, UR15, UR27 ;  /* 0x0000000f0e0f72a4 */ /* 0x000fe4000f8e021b */
[----:B------:R-:W-:Y:S02]  /*23a0*/  USEL UR10, UR4, UR10, !UP3 ;  /* 0x0000000a040a7287 */ /* 0x000fe4000d800000 */
[----:B------:R-:W-:Y:S02]  /*23b0*/  @!UP0 USHF.R.U32.HI UR9, URZ, UR11, UR9 ;  /* 0x0000000bff098299 */ /* 0x000fe40008011609 */
[----:B------:R-:W-:Y:S02]  /*23c0*/  UIADD3 UR11, UPT, UPT, -UR10, URZ, URZ ;  /* 0x000000ff0a0b7290 */ /* 0x000fe4000fffe1ff */
[----:B------:R-:W-:Y:S02]  /*23d0*/  @!UP0 USEL UR9, UR7, UR9, !UP3 ;  /* 0x0000000907098287 */ /* 0x000fe4000d800000 */
[----:B------:R-:W-:-:S02]  /*23e0*/  UIMAD UR11, UR42, UR11, UR4 ;  /* 0x0000000b2a0b72a4 */ /* 0x000fc4000f8e0204 */
[----:B------:R-:W-:Y:S02]  /*23f0*/  @!UP0 UIADD3 UR10, UPT, UPT, UR10, -UR9, URZ ;  /* 0x800000090a0a8290 */ /* 0x000fe4000fffe0ff */
[----:B------:R-:W-:Y:S02]  /*2400*/  @!UP0 UIMAD UR9, UR11, UR8, UR9 ;  /* 0x000000080b0982a4 */ /* 0x000fe4000f8e0209 */
[----:B------:R-:W-:Y:S02]  /*2410*/  @!UP0 UIMAD UR4, UR42, UR10, UR7 ;  /* 0x0000000a2a0482a4 */ /* 0x000fe4000f8e0207 */
[----:B------:R-:W-:Y:S02]  /*2420*/  UIMAD UR8, UR20, UR12, UR37 ;  /* 0x0000000c140872a4 */ /* 0x000fe4000f8e0225 */
[----:B------:R-:W-:Y:S01]  /*2430*/  UIMAD UR27, UR4, UR14, UR15 ;  /* 0x0000000e041b72a4 */ /* 0x000fe2000f8e020f */
[----:B------:R-:W-:Y:S02]  /*2440*/  @!UP0 UMOV UR7, UR9 ;  /* 0x0000000900078c82 */ /* 0x000fe40008000000 */
[----:B------:R-:W-:-:S12]  /*2450*/  UIMAD UR37, UR7, UR20, UR8 ;  /* 0x00000014072572a4 */ /* 0x000fd8000f8e0208 */
.L_x_40:
[----:B------:R-:W2:Y:S02]  /*2460*/  LDCU UR4, c[0x0][0xb30] ;  /* 0x00016600ff0477ac */ /* 0x000ea40008000800 */
[----:B--2---:R-:W-:-:S09]  /*2470*/  UISETP.NE.AND UP0, UPT, UR4, 0x1, UPT ;  /* 0x000000010400788c */ /* 0x004fd2000bf05270 */
[----:B------:R-:W-:Y:S05]  /*2480*/  BRA.U UP0, `(.L_x_41) ;  /* 0x0000000100447547 */ /* 0x000fea000b800000 */
[----:B------:R-:W2:Y:S01]  /*2490*/  LDCU.128 UR12, c[0x0][0xb10] ;  /* 0x00016200ff0c77ac */ /* 0x000ea20008000c00 */
[----:B------:R-:W3:Y:S01]  /*24a0*/  LDCU UR16, c[0x0][0xb0c] ;  /* 0x00016180ff1077ac */ /* 0x000ee20008000800 */
[----:B------:R-:W4:Y:S01]  /*24b0*/  LDCU UR17, c[0x0][0xb20] ;  /* 0x00016400ff1177ac */ /* 0x000f220008000800 */
[----:B--2---:R-:W-:Y:S02]  /*24c0*/  UIMAD.WIDE.U32 UR10, UR37, UR12, URZ ;  /* 0x0000000c250a72a5 */ /* 0x004fe4000f8e00ff */
[----:B------:R-:W-:Y:S02]  /*24d0*/  UIMAD.WIDE.U32 UR8, UR27, UR15, URZ ;  /* 0x0000000f1b0872a5 */ /* 0x000fe4000f8e00ff */
[----:B---3--:R-:W-:Y:S02]  /*24e0*/  UISETP.NE.AND UP2, UPT, UR16, 0x1, UPT ;  /* 0x000000011000788c */ /* 0x008fe4000bf45270 */
[----:B------:R-:W-:Y:S01]  /*24f0*/  UISETP.NE.AND UP0, UPT, UR14, 0x1, UPT ;  /* 0x000000010e00788c */ /* 0x000fe2000bf05270 */
[----:B------:R-:W-:-:S02]  /*2500*/  UMOV UR7, UR11 ;  /* 0x0000000b00077c82 */ /* 0x000fc40008000000 */
[----:B------:R-:W-:Y:S01]  /*2510*/  UMOV UR4, UR9 ;  /* 0x0000000900047c82 */ /* 0x000fe20008000000 */
[----:B------:R-:W-:Y:S02]  /*2520*/  USHF.R.U32.HI UR7, URZ, UR13, UR7 ;  /* 0x0000000dff077299 */ /* 0x000fe40008011607 */
[----:B----4-:R-:W-:Y:S02]  /*2530*/  USHF.R.U32.HI UR4, URZ, UR17, UR4 ;  /* 0x00000011ff047299 */ /* 0x010fe40008011604 */
[----:B------:R-:W-:Y:S02]  /*2540*/  USEL UR7, UR37, UR7, !UP2 ;  /* 0x0000000725077287 */ /* 0x000fe4000d000000 */
[----:B------:R-:W-:-:S04]  /*2550*/  USEL UR4, UR27, UR4, !UP0 ;  /* 0x000000041b047287 */ /* 0x000fc8000c000000 */
[----:B------:R-:W-:Y:S02]  /*2560*/  UIADD3 UR8, UPT, UPT, UR7, -UR4, URZ ;  /* 0x8000000407087290 */ /* 0x000fe4000fffe0ff */
[----:B------:R-:W-:Y:S02]  /*2570*/  UIADD3 UR4, UPT, UPT, -UR7, UR4, URZ ;  /* 0x0000000407047290 */ /* 0x000fe4000fffe1ff */
[----:B------:R-:W-:Y:S02]  /*2580*/  UIMAD UR27, UR8, UR14, UR27 ;  /* 0x0000000e081b72a4 */ /* 0x000fe4000f8e021b */
[----:B------:R-:W-:-:S12]  /*2590*/  UIMAD UR37, UR4, UR16, UR37 ;  /* 0x00000010042572a4 */ /* 0x000fd8000f8e0225 */
.L_x_41:
[----:B------:R-:W-:Y:S01]  /*25a0*/  VIADD R11, R11, 0x1 ;  /* 0x000000010b0b7836 */ /* 0x000fe20000000000 */
[----:B------:R-:W-:Y:S01]  /*25b0*/  PLOP3.LUT P1, PT, PT, PT, PT, 0x80, 0x8 ;  /* 0x000000000008781c */ /* 0x000fe20003f2f070 */
[----:B------:R-:W-:Y:S02]  /*25c0*/  UIADD3 UR46, UPT, UPT, UR37, UR60, URZ ;  /* 0x0000003c252e7290 */ /* 0x000fe4000fffe0ff */
[----:B------:R-:W-:Y:S01]  /*25d0*/  UIADD3 UR45, UPT, UPT, UR27, UR57, URZ ;  /* 0x000000391b2d7290 */ /* 0x000fe2000fffe0ff */
[----:B------:R-:W-:-:S04]  /*25e0*/  ISETP.NE.AND P0, PT, R11, 0x2, PT ;  /* 0x000000020b00780c */ /* 0x000fc80003f05270 */
[----:B-1----:R-:W-:Y:S02]  /*25f0*/  SEL R0, RZ, 0x1, P0 ;  /* 0x00000001ff007807 */ /* 0x002fe40000000000 */
[----:B------:R-:W-:Y:S02]  /*2600*/  SEL R11, R11, RZ, P0 ;  /* 0x000000ff0b0b7207 */ /* 0x000fe40000000000 */
[----:B------:R-:W-:Y:S01]  /*2610*/  LOP3.LUT R10, R10, R0, RZ, 0x3c, !PT ;  /* 0x000000000a0a7212 */ /* 0x000fe200078e3cff */
[----:B------:R-:W-:Y:S06]  /*2620*/  BRA.U UP1, `(.L_x_42) ;  /* 0xfffffff101447547 */ /* 0x000fec000b83ffff */
[----:B------:R-:W-:Y:S01]  /*2630*/  UIADD3 UR7, UPT, UPT, UR6, 0x20, URZ ;  /* 0x0000002006077890 */ /* 0x000fe2000fffe0ff */
[----:B------:R-:W-:-:S03]  /*2640*/  SHF.L.U32 R2, R12, 0x1f, RZ ;  /* 0x0000001f0c027819 */ /* 0x000fc600000006ff */
[----:B------:R-:W-:-:S09]  /*2650*/  ULEA UR4, UR5, UR7, 0x3 ;  /* 0x0000000705047291 */ /* 0x000fd2000f8e18ff */
[----:B------:R-:W1:Y:S02]  /*2660*/  SYNCS.PHASECHK.TRANS64.TRYWAIT P0, [UR4], R2 ;  /* 0x00000002ff0075a7 */ /* 0x000e640008001104 */
[----:B-1----:R-:W-:Y:S05]  /*2670*/  @!P0 BRA `(.L_x_43) ;  /* 0x0000004000c48947 */ /* 0x002fea0003800000 */
.L_x_107:
[----:B------:R-:W-:-:S04]  /*2680*/  UIADD3 UR4, UPT, UPT, UR5, 0x1, URZ ;  /* 0x0000000105047890 */ /* 0x000fc8000fffe0ff */
[----:B------:R-:W-:-:S04]  /*2690*/  UISETP.NE.AND UP0, UPT, UR4, 0x4, UPT ;  /* 0x000000040400788c */ /* 0x000fc8000bf05270 */
[----:B------:R-:W-:Y:S02]  /*26a0*/  USEL UR6, URZ, 0x1, UP0 ;  /* 0x00000001ff067887 */ /* 0x000fe40008000000 */
[----:B------:R-:W-:-:S04]  /*26b0*/  USEL UR4, UR4, URZ, UP0 ;  /* 0x000000ff04047287 */ /* 0x000fc80008000000 */
[----:B------:R-:W-:Y:S01]  /*26c0*/  ULEA UR5, UR4, UR7, 0x3 ;  /* 0x0000000704057291 */ /* 0x000fe2000f8e18ff */
[----:B-1----:R-:W-:-:S04]  /*26d0*/  LOP3.LUT R2, R12, UR6, RZ, 0x3c, !PT ;  /* 0x000000060c027c12 */ /* 0x002fc8000f8e3cff */
[----:B------:R-:W-:-:S04]  /*26e0*/  SHF.L.U32 R3, R2, 0x1f, RZ ;  /* 0x0000001f02037819 */ /* 0x000fc800000006ff */
[----:B------:R-:W1:Y:S02]  /*26f0*/  SYNCS.PHASECHK.TRANS64.TRYWAIT P0, [UR5], R3 ;  /* 0x00000003ff0075a7 */ /* 0x000e640008001105 */
[----:B-1----:R-:W-:Y:S05]  /*2700*/  @!P0 BRA `(.L_x_44) ;  /* 0x0000004000b88947 */ /* 0x002fea0003800000 */
.L_x_109:
[----:B------:R-:W-:-:S04]  /*2710*/  UIADD3 UR4, UPT, UPT, UR4, 0x1, URZ ;  /* 0x0000000104047890 */ /* 0x000fc8000fffe0ff */
[----:B------:R-:W-:-:S04]  /*2720*/  UISETP.NE.AND UP0, UPT, UR4, 0x4, UPT ;  /* 0x000000040400788c */ /* 0x000fc8000bf05270 */
[----:B------:R-:W-:Y:S02]  /*2730*/  USEL UR6, URZ, 0x1, UP0 ;  /* 0x00000001ff067887 */ /* 0x000fe40008000000 */
[----:B------:R-:W-:-:S04]  /*2740*/  USEL UR4, UR4, URZ, UP0 ;  /* 0x000000ff04047287 */ /* 0x000fc80008000000 */
[----:B------:R-:W-:Y:S01]  /*2750*/  ULEA UR5, UR4, UR7, 0x3 ;  /* 0x0000000704057291 */ /* 0x000fe2000f8e18ff */
[----:B------:R-:W-:-:S04]  /*2760*/  LOP3.LUT R2, R2, UR6, RZ, 0x3c, !PT ;  /* 0x0000000602027c12 */ /* 0x000fc8000f8e3cff */
[----:B-1----:R-:W-:-:S04]  /*2770*/  SHF.L.U32 R3, R2, 0x1f, RZ ;  /* 0x0000001f02037819 */ /* 0x002fc800000006ff */
[----:B------:R-:W1:Y:S02]  /*2780*/  SYNCS.PHASECHK.TRANS64.TRYWAIT P0, [UR5], R3 ;  /* 0x00000003ff0075a7 */ /* 0x000e640008001105 */
[----:B-1----:R-:W-:Y:S05]  /*2790*/  @!P0 BRA `(.L_x_45) ;  /* 0x0000004000ac8947 */ /* 0x002fea0003800000 */
.L_x_111:
[----:B------:R-:W-:-:S04]  /*27a0*/  UIADD3 UR4, UPT, UPT, UR4, 0x1, URZ ;  /* 0x0000000104047890 */ /* 0x000fc8000fffe0ff */
[----:B------:R-:W-:-:S04]  /*27b0*/  UISETP.NE.AND UP0, UPT, UR4, 0x4, UPT ;  /* 0x000000040400788c */ /* 0x000fc8000bf05270 */
[----:B------:R-:W-:Y:S02]  /*27c0*/  USEL UR5, URZ, 0x1, UP0 ;  /* 0x00000001ff057887 */ /* 0x000fe40008000000 */
[----:B------:R-:W-:-:S04]  /*27d0*/  USEL UR4, UR4, URZ, UP0 ;  /* 0x000000ff04047287 */ /* 0x000fc80008000000 */
[----:B------:R-:W-:Y:S01]  /*27e0*/  ULEA UR4, UR4, UR7, 0x3 ;  /* 0x0000000704047291 */ /* 0x000fe2000f8e18ff */
[----:B------:R-:W-:-:S04]  /*27f0*/  LOP3.LUT R2, R2, UR5, RZ, 0x3c, !PT ;  /* 0x0000000502027c12 */ /* 0x000fc8000f8e3cff */
[----:B------:R-:W-:Y:S01]  /*2800*/  SHF.L.U32 R2, R2, 0x1f, RZ ;  /* 0x0000001f02027819 */ /* 0x000fe200000006ff */
[----:B-1----:R-:W-:-:S07]  /*2810*/  IMAD.U32 R0, RZ, RZ, UR4 ;  /* 0x00000004ff007e24 */ /* 0x002fce000f8e00ff */
.L_x_46:
[----:B-1----:R1:W2:Y:S02]  /*2820*/  SYNCS.PHASECHK.TRANS64.TRYWAIT P0, [R0+URZ], R2 ;  /* 0x00000002000075a7 */ /* 0x0022a400080011ff */
[----:B--2---:R-:W-:Y:S05]  /*2830*/  @!P0 NANOSLEEP.SYNCS 0x989680 ;  /* 0x009896800000895d */ /* 0x004fea0003900000 */
[----:B------:R-:W2:Y:S02]  /*2840*/  @!P0 SYNCS.PHASECHK.TRANS64 P0, [R0+URZ], R2 ;  /* 0x00000002000085a7 */ /* 0x000ea400080010ff */
[----:B--2---:R-:W-:Y:S05]  /*2850*/  @P0 EXIT ;  /* 0x000000000000094d */ /* 0x004fea0003800000 */
[----:B------:R-:W-:Y:S05]  /*2860*/  BRA `(.L_x_46) ;  /* 0xfffffffc00ec7947 */ /* 0x000fea000383ffff */
.L_x_22:
[----:B------:R-:W-:-:S04]  /*2870*/  UISETP.NE.AND UP0, UPT, UR48, URZ, UPT ;  /* 0x000000ff3000728c */ /* 0x000fc8000bf05270 */
[----:B------:R-:W-:-:S09]  /*2880*/  UISETP.NE.OR UP0, UPT, UR18, 0x1, UP0 ;  /* 0x000000011200788c */ /* 0x000fd20008705670 */
[----:B------:R-:W-:Y:S05]  /*2890*/  BRA.U UP0, `(.L_x_47) ;  /* 0x0000000500487547 */ /* 0x000fea000b800000 */
[----:B------:R-:W-:Y:S01]  /*28a0*/  ISETP.GE.U32.AND P2, PT, R0, 0x2, PT ;  /* 0x000000020000780c */ /* 0x000fe20003f46070 */
[----:B------:R-:W-:Y:S01]  /*28b0*/  IMAD.MOV.U32 R12, RZ, RZ, 0x1 ;  /* 0x00000001ff0c7424 */ /* 0x000fe200078e00ff */
[----:B------:R-:W-:Y:S02]  /*28c0*/  CS2R R10, SRZ ;  /* 0x00000000000a7805 */ /* 0x000fe4000001ff00 */
[----:B------:R-:W-:Y:S01]  /*28d0*/  CS2R R8, SRZ ;  /* 0x0000000000087805 */ /* 0x000fe2000001ff00 */
[----:B------:R-:W-:Y:S01]  /*28e0*/  UMOV UR6, 0x400 ;  /* 0x0000040000067882 */ /* 0x000fe20000000000 */
[----:B------:R-:W-:Y:S01]  /*28f0*/  UMOV UR5, URZ ;  /* 0x000000ff00057c82 */ /* 0x000fe20008000000 */
[----:B------:R-:W-:-:S12]  /*2900*/  ULEA UR6, UR48, UR6, 0x18 ;  /* 0x0000000630067291 */ /* 0x000fd8000f8ec0ff */
.L_x_51:
[----:B------:R-:W-:Y:S02]  /*2910*/  LEA R2, R8, UR6, 0x3 ;  /* 0x0000000608027c11 */ /* 0x000fe4000f8e18ff */
[----:B------:R-:W-:-:S03]  /*2920*/  SHF.L.U32 R4, R9, 0x1f, RZ ;  /* 0x0000001f09047819 */ /* 0x000fc600000006ff */
[----:B------:R-:W-:Y:S01]  /*2930*/  VIADD R5, R2, 0xd0 ;  /* 0x000000d002057836 */ /* 0x000fe20000000000 */
[----:B------:R-:W2:Y:S02]  /*2940*/  SYNCS.PHASECHK.TRANS64.TRYWAIT P0, [R2+URZ+0xc0], R4 ;  /* 0x0000c004020075a7 */ /* 0x000ea400080011ff */
[----:B--2---:R-:W-:Y:S05]  /*2950*/  @!P0 BRA `(.L_x_48) ;  /* 0x0000004000548947 */ /* 0x004fea0003800000 */
.L_x_112:
[----:B------:R-:W-:Y:S01]  /*2960*/  ULEA UR4, UR5, UR6, 0x3 ;  /* 0x0000000605047291 */ /* 0x000fe2000f8e18ff */
[----:B--2---:R-:W-:Y:S01]  /*2970*/  PRMT R2, RZ, 0x654, R5 ;  /* 0x00000654ff027816 */ /* 0x004fe20000000005 */
[----:B------:R-:W-:Y:S01]  /*2980*/  @!P2 IMAD.MOV.U32 R4, RZ, RZ, 0x10 ;  /* 0x00000010ff04a424 */ /* 0x000fe200078e00ff */
[----:B------:R-:W-:Y:S01]  /*2990*/  SHF.L.U32 R5, R12, 0x1f, RZ ;  /* 0x0000001f0c057819 */ /* 0x000fe200000006ff */
[----:B------:R-:W-:Y:S01]  /*29a0*/  UIADD3 UR7, UPT, UPT, UR4, 0x60, URZ ;  /* 0x0000006004077890 */ /* 0x000fe2000fffe0ff */
[----:B------:R2:W-:Y:S05]  /*29b0*/  SYNCS.ARRIVE.TRANS64.RED.A1T0 RZ, [R2+URZ], RZ ;  /* 0x000000ff02ff79a7 */ /* 0x0005ea00081004ff */
[----:B------:R-:W-:Y:S01]  /*29c0*/  IMAD.U32 R6, RZ, RZ, UR7 ;  /* 0x00000007ff067e24 */ /* 0x000fe2000f8e00ff */
[----:B------:R-:W3:Y:S04]  /*29d0*/  SYNCS.PHASECHK.TRANS64.TRYWAIT P0, [UR4+0x70], R5 ;  /* 0x00007005ff0075a7 */ /* 0x000ee80008001104 */
[----:B------:R-:W-:Y:S01]  /*29e0*/  PRMT R6, R0, 0x654, R6 ;  /* 0x0000065400067816 */ /* 0x000fe20000000006 */
[----:B--23--:R-:W-:Y:S06]  /*29f0*/  @!P0 BRA `(.L_x_49) ;  /* 0x0000004000408947 */ /* 0x00cfec0003800000 */
.L_x_114:
[----:B------:R-:W-:Y:S01]  /*2a00*/  ULEA UR8, UR5, UR6, 0x4 ;  /* 0x0000000605087291 */ /* 0x000fe2000f8e20ff */
[----:B------:R-:W-:Y:S01]  /*2a10*/  SEL R3, R6, R3, !P2 ;  /* 0x0000000306037207 */ /* 0x000fe20005000000 */
[----:B------:R-:W-:Y:S01]  /*2a20*/  UIADD3 UR9, UPT, UPT, UR4, 0x60, URZ ;  /* 0x0000006004097890 */ /* 0x000fe2000fffe0ff */
[----:B--2---:R-:W-:Y:S01]  /*2a30*/  LEA R2, R11, UR6, 0x3 ;  /* 0x000000060b027c11 */ /* 0x004fe2000f8e18ff */
[----:B------:R-:W-:Y:S01]  /*2a40*/  UIADD3 UR8, UPT, UPT, UR8, 0xf0, URZ ;  /* 0x000000f008087890 */ /* 0x000fe2000fffe0ff */
[----:B------:R2:W-:Y:S01]  /*2a50*/  @!P2 SYNCS.ARRIVE.TRANS64.RED RZ, [R3+URZ], R4 ;  /* 0x0000000403ffa9a7 */ /* 0x0005e200080004ff */
[----:B------:R-:W-:Y:S01]  /*2a60*/  UIADD3 UR4, UPT, UPT, UR5, 0x1, URZ ;  /* 0x0000000105047890 */ /* 0x000fe2000fffe0ff */
[----:B------:R-:W-:-:S03]  /*2a70*/  VIADD R8, R8, 0x1 ;  /* 0x0000000108087836 */ /* 0x000fc60000000000 */
[----:B------:R-:W-:Y:S02]  /*2a80*/  UISETP.NE.AND UP0, UPT, UR4, 0x2, UPT ;  /* 0x000000020400788c */ /* 0x000fe4000bf05270 */
[----:B------:R-:W-:Y:S01]  /*2a90*/  ISETP.NE.AND P0, PT, R8, 0x2, PT ;  /* 0x000000020800780c */ /* 0x000fe20003f05270 */
[----:B------:R-:W-:Y:S06]  /*2aa0*/  UGETNEXTWORKID.BROADCAST [UR8], [UR9] ;  /* 0x00000000080073ca */ /* 0x000fec0008000100 */
[----:B------:R-:W-:Y:S02]  /*2ab0*/  USEL UR7, URZ, 0x1, UP0 ;  /* 0x00000001ff077887 */ /* 0x000fe40008000000 */
[----:B------:R-:W-:-:S04]  /*2ac0*/  USEL UR5, UR4, URZ, UP0 ;  /* 0x000000ff04057287 */ /* 0x000fc80008000000 */
[----:B------:R-:W-:Y:S02]  /*2ad0*/  LOP3.LUT R12, R12, UR7, RZ, 0x3c, !PT ;  /* 0x000000070c0c7c12 */ /* 0x000fe4000f8e3cff */
[----:B--2---:R-:W-:-:S04]  /*2ae0*/  SHF.L.U32 R4, R10, 0x1f, RZ ;  /* 0x0000001f0a047819 */ /* 0x004fc800000006ff */
[----:B------:R-:W2:Y:S02]  /*2af0*/  SYNCS.PHASECHK.TRANS64.TRYWAIT P1, [R2+URZ+0x60], R4 ;  /* 0x00006004020075a7 */ /* 0x000ea400080211ff */
[----:B--2---:R-:W-:Y:S05]  /*2b00*/  @!P1 BRA `(.L_x_50) ;  /* 0x0000004000149947 */ /* 0x004fea0003800000 */
.L_x_115:
[C---:B--2---:R-:W-:Y:S01]  /*2b10*/  LEA R4, R11.reuse, UR6, 0x4 ;  /* 0x000000060b047c11 */ /* 0x044fe2000f8e20ff */
[----:B------:R-:W-:Y:S01]  /*2b20*/  VIADD R2, R2, 0x70 ;  /* 0x0000007002027836 */ /* 0x000fe20000000000 */
[----:B------:R-:W-:Y:S01]  /*2b30*/  SEL R8, R8, RZ, P0 ;  /* 0x000000ff08087207 */ /* 0x000fe20000000000 */
[----:B------:R-:W-:-:S03]  /*2b40*/  VIADD R11, R11, 0x1 ;  /* 0x000000010b0b7836 */ /* 0x000fc60000000000 */
[----:B------:R-:W2:Y:S01]  /*2b50*/  LDS.128 R4, [R4+0xf0] ;  /* 0x0000f00004047984 */ /* 0x000ea20000000c00 */
[----:B------:R-:W-:Y:S02]  /*2b60*/  PRMT R2, RZ, 0x654, R2 ;  /* 0x00000654ff027816 */ /* 0x000fe40000000002 */
[C---:B------:R-:W-:Y:S01]  /*2b70*/  ISETP.NE.AND P1, PT, R11.reuse, 0x2, PT ;  /* 0x000000020b00780c */ /* 0x040fe20003f25270 */
[----:B------:R-:W-:Y:S01]  /*2b80*/  @!PT LDS RZ, [RZ] ;  /* 0x00000000fffff984 */ /* 0x000fe20000000800 */
[----:B------:R-:W-:Y:S01]  /*2b90*/  @!PT LDS RZ, [RZ] ;  /* 0x00000000fffff984 */ /* 0x000fe20000000800 */
[----:B------:R-:W-:Y:S01]  /*2ba0*/  @!PT LDS RZ, [RZ] ;  /* 0x00000000fffff984 */ /* 0x000fe20000000800 */
[----:B------:R-:W-:Y:S01]  /*2bb0*/  @!PT LDS RZ, [RZ] ;  /* 0x00000000fffff984 */ /* 0x000fe20000000800 */
[----:B------:R3:W-:Y:S06]  /*2bc0*/  MEMBAR.ALL.CTA ;  /* 0x0000000000007992 */ /* 0x0007ec0000008000 */
[----:B---3--:R-:W3:Y:S01]  /*2bd0*/  FENCE.VIEW.ASYNC.S ;  /* 0x00000000000073c6 */ /* 0x008ee20000000000 */
[----:B------:R-:W-:Y:S01]  /*2be0*/  SEL R11, R11, RZ, P1 ;  /* 0x000000ff0b0b7207 */ /* 0x000fe20000800000 */
[----:B---3--:R3:W-:Y:S01]  /*2bf0*/  SYNCS.ARRIVE.TRANS64.RED.A1T0 RZ, [R2+URZ], RZ ;  /* 0x000000ff02ff79a7 */ /* 0x0087e200081004ff */
[----:B--2---:R-:W-:-:S02]  /*2c00*/  LOP3.LUT P3, RZ, R6, 0x1, RZ, 0xc0, !PT ;  /* 0x0000000106ff7812 */ /* 0x004fc4000786c0ff */
[----:B------:R-:W-:-:S04]  /*2c10*/  SEL R4, RZ, 0x1, P1 ;  /* 0x00000001ff047807 */ /* 0x000fc80000800000 */
[----:B------:R-:W-:Y:S02]  /*2c20*/  LOP3.LUT R10, R10, R4, RZ, 0x3c, !PT ;  /* 0x000000040a0a7212 */ /* 0x000fe400078e3cff */
[----:B---3--:R-:W-:-:S04]  /*2c30*/  SEL R2, RZ, 0x1, P0 ;  /* 0x00000001ff027807 */ /* 0x008fc80000000000 */
[----:B------:R-:W-:Y:S01]  /*2c40*/  LOP3.LUT R9, R9, R2, RZ, 0x3c, !PT ;  /* 0x0000000209097212 */ /* 0x000fe200078e3cff */
[----:B------:R-:W-:Y:S06]  /*2c50*/  @P3 BRA `(.L_x_51) ;  /* 0xfffffffc002c3947 */ /* 0x000fec000383ffff */
[----:B------:R-:W-:Y:S01]  /*2c60*/  ULEA UR4, UR5, UR6, 0x3 ;  /* 0x0000000605047291 */ /* 0x000fe2000f8e18ff */
[----:B------:R-:W-:-:S08]  /*2c70*/  SHF.L.U32 R2, R12, 0x1f, RZ ;  /* 0x0000001f0c027819 */ /* 0x000fd000000006ff */
[----:B------:R-:W2:Y:S02]  /*2c80*/  SYNCS.PHASECHK.TRANS64 P0, [UR4+0x70], R2 ;  /* 0x00007002ff0075a7 */ /* 0x000ea40008001004 */
[----:B--2---:R-:W-:Y:S05]  /*2c90*/  @P0 BRA `(.L_x_52) ;  /* 0x0000000000080947 */ /* 0x004fea0003800000 */
[----:B------:R-:W2:Y:S02]  /*2ca0*/  SYNCS.PHASECHK.TRANS64.TRYWAIT P0, [UR4+0x70], R2 ;  /* 0x00007002ff0075a7 */ /* 0x000ea40008001104 */
[----:B--2---:R-:W-:Y:S05]  /*2cb0*/  @!P0 BRA `(.L_x_53) ;  /* 0x0000003c00bc8947 */ /* 0x004fea0003800000 */
.L_x_52:
[----:B------:R-:W-:-:S04]  /*2cc0*/  UIADD3 UR7, UPT, UPT, UR5, 0x1, URZ ;  /* 0x0000000105077890 */ /* 0x000fc8000fffe0ff */
[----:B------:R-:W-:-:S04]  /*2cd0*/  UISETP.NE.AND UP0, UPT, UR7, 0x2, UPT ;  /* 0x000000020700788c */ /* 0x000fc8000bf05270 */
[----:B------:R-:W-:Y:S02]  /*2ce0*/  USEL UR8, URZ, 0x1, UP0 ;  /* 0x00000001ff087887 */ /* 0x000fe40008000000 */
[----:B------:R-:W-:-:S04]  /*2cf0*/  USEL UR7, UR7, URZ, UP0 ;  /* 0x000000ff07077287 */ /* 0x000fc80008000000 */
[----:B------:R-:W-:Y:S01]  /*2d00*/  ULEA UR7, UR7, UR6, 0x3 ;  /* 0x0000000607077291 */ /* 0x000fe2000f8e18ff */
[----:B--2---:R-:W-:-:S04]  /*2d10*/  LOP3.LUT R2, R12, UR8, RZ, 0x3c, !PT ;  /* 0x000000080c027c12 */ /* 0x004fc8000f8e3cff */
[----:B------:R-:W-:-:S04]  /*2d20*/  SHF.L.U32 R0, R2, 0x1f, RZ ;  /* 0x0000001f02007819 */ /* 0x000fc800000006ff */
[----:B------:R-:W2:Y:S02]  /*2d30*/  SYNCS.PHASECHK.TRANS64 P0, [UR7+0x70], R0 ;  /* 0x00007000ff0075a7 */ /* 0x000ea40008001007 */
[----:B-12---:R-:W-:Y:S05]  /*2d40*/  @P0 EXIT ;  /* 0x000000000000094d */ /* 0x006fea0003800000 */
[----:B------:R-:W-:Y:S02]  /*2d50*/  SHF.L.U32 R2, R2, 0x1f, RZ ;  /* 0x0000001f02027819 */ /* 0x000fe400000006ff */
[----:B------:R-:W-:-:S07]  /*2d60*/  MOV R0, UR7 ;  /* 0x0000000700007c02 */ /* 0x000fce0008000f00 */
.L_x_54:
[----:B-1----:R1:W2:Y:S02]  /*2d70*/  SYNCS.PHASECHK.TRANS64.TRYWAIT P0, [R0+URZ+0x70], R2 ;  /* 0x00007002000075a7 */ /* 0x0022a400080011ff */
[----:B--2---:R-:W-:Y:S05]  /*2d80*/  @!P0 NANOSLEEP.SYNCS 0x989680 ;  /* 0x009896800000895d */ /* 0x004fea0003900000 */
[----:B------:R-:W2:Y:S02]  /*2d90*/  @!P0 SYNCS.PHASECHK.TRANS64 P0, [R0+URZ+0x70], R2 ;  /* 0x00007002000085a7 */ /* 0x000ea400080010ff */
[----:B--2---:R-:W-:Y:S05]  /*2da0*/  @P0 EXIT ;  /* 0x000000000000094d */ /* 0x004fea0003800000 */
[----:B------:R-:W-:Y:S05]  /*2db0*/  BRA `(.L_x_54) ;  /* 0xfffffffc00ec7947 */ /* 0x000fea000383ffff */
.L_x_47:
[----:B------:R-:W-:Y:S05]  /*2dc0*/  BRA.U UP4, `(.L_x_55) ;  /* 0x0000000d04d47547 */ /* 0x000fea000b800000 */
[----:B------:R-:W-:Y:S01]  /*2dd0*/  UMOV UR4, 0x40 ;  /* 0x0000004000047882 */ /* 0x000fe20000000000 */
[----:B------:R-:W-:Y:S01]  /*2de0*/  NOP ;  /* 0x0000000000007918 */ /* 0x000fe20000000000 */
[----:B------:R-:W-:Y:S01]  /*2df0*/  ULEA UR5, UR48, UR4, 0x18 ;  /* 0x0000000430057291 */ /* 0x000fe2000f8ec0ff */
[----:B------:R-:W-:Y:S02]  /*2e00*/  UMOV UR6, 0x400 ;  /* 0x0000040000067882 */ /* 0x000fe40000000000 */
[----:B------:R-:W-:-:S06]  /*2e10*/  ULEA UR6, UR48, UR6, 0x18 ;  /* 0x0000000630067291 */ /* 0x000fcc000f8ec0ff */
[----:B------:R-:W2:Y:S02]  /*2e20*/  LDS.U8 R0, [UR5+0x1c] ;  /* 0x00001c05ff007984 */ /* 0x000ea40008000000 */
[----:B--2---:R-:W-:-:S13]  /*2e30*/  ISETP.NE.AND P0, PT, R0, RZ, PT ;  /* 0x000000ff0000720c */ /* 0x004fda0003f05270 */
[----:B------:R-:W-:Y:S05]  /*2e40*/  @P0 BRA `(.L_x_56) ;  /* 0x0000000000580947 */ /* 0x000fea0003800000 */
[----:B------:R-:W-:-:S13]  /*2e50*/  ELECT P0, URZ, PT ;  /* 0x0000000000ff782f */ /* 0x000fda0003800000 */
[----:B------:R-:W-:Y:S05]  /*2e60*/  @!P0 BRA `(.L_x_57) ;  /* 0x0000000000608947 */ /* 0x000fea0003800000 */
[----:B------:R-:W-:Y:S01]  /*2e70*/  UMOV UR4, 0x10 ;  /* 0x0000001000047882 */ /* 0x000fe20000000000 */
[----:B------:R-:W-:Y:S01]  /*2e80*/  HFMA2 R0, -RZ, RZ, 0, 5.9604644775390625e-08 ;  /* 0x00000001ff007431 */ /* 0x000fe200000001ff */
[----:B------:R-:W-:-:S03]  /*2e90*/  MOV R3, 0xffff ;  /* 0x0000ffff00037802 */ /* 0x000fc60000000f00 */
[----:B------:R-:W-:Y:S04]  /*2ea0*/  DEPBAR.LE SB2, 0x36 ;  /* 0x0000ad800000791a */ /* 0x000fe80000000000 */
[----:B------:R-:W2:Y:S02]  /*2eb0*/  UTCATOMSWS.FIND_AND_SET.ALIGN UP0, UR4, UR4 ;  /* 0x00000004000475e3 */ /* 0x000ea40008000800 */
[----:B--2---:R-:W-:Y:S01]  /*2ec0*/  MOV R4, UR4 ;  /* 0x0000000400047c02 */ /* 0x004fe20008000f00 */
[----:B------:R-:W-:Y:S06]  /*2ed0*/  BRA.U UP0, `(.L_x_58) ;  /* 0x0000000100187547 */ /* 0x000fec000b800000 */
.L_x_59:
[----:B------:R-:W-:Y:S05]  /*2ee0*/  NANOSLEEP 0x64 ;  /* 0x000000640000795d */ /* 0x000fea0003800000 */
[----:B------:R-:W-:-:S05]  /*2ef0*/  UMOV UR4, 0x10 ;  /* 0x0000001000047882 */ /* 0x000fca0000000000 */
[----:B------:R-:W-:Y:S04]  /*2f00*/  DEPBAR.LE SB2, 0x36 ;  /* 0x0000ad800000791a */ /* 0x000fe80000000000 */
[----:B------:R-:W2:Y:S02]  /*2f10*/  UTCATOMSWS.FIND_AND_SET.ALIGN UP0, UR4, UR4 ;  /* 0x00000004000475e3 */ /* 0x000ea40008000800 */
[----:B--2---:R-:W-:Y:S01]  /*2f20*/  MOV R4, UR4 ;  /* 0x0000000400047c02 */ /* 0x004fe20008000f00 */
[----:B------:R-:W-:Y:S05]  /*2f30*/  BRA.U !UP0, `(.L_x_59) ;  /* 0xfffffffd08e87547 */ /* 0x000fea000b83ffff */
.L_x_58:
[-C--:B------:R-:W-:Y:S02]  /*2f40*/  SHF.L.U32 R3, R3, R4.reuse, RZ ;  /* 0x0000000403037219 */ /* 0x080fe400000006ff */
[----:B------:R-:W-:Y:S01]  /*2f50*/  SHF.L.U32 R0, R0, R4, RZ ;  /* 0x0000000400007219 */ /* 0x000fe200000006ff */
[----:B------:R-:W-:Y:S02]  /*2f60*/  IMAD.SHL.U32 R4, R4, 0x20, RZ ;  /* 0x0000002004047824 */ /* 0x000fe400078e00ff */
[----:B------:R2:W-:Y:S04]  /*2f70*/  ATOMS.OR RZ, [UR5+0x14], R3 ;  /* 0x00001403ffff798c */ /* 0x0005e8000b000005 */
[----:B------:R2:W-:Y:S04]  /*2f80*/  ATOMS.OR RZ, [UR5+0x18], R0 ;  /* 0x00001800ffff798c */ /* 0x0005e8000b000005 */
[----:B------:R2:W-:Y:S01]  /*2f90*/  STS [UR6+0x110], R4 ;  /* 0x00011004ff007988 */ /* 0x0005e20008000806 */
[----:B------:R-:W-:Y:S05]  /*2fa0*/  BRA `(.L_x_57) ;  /* 0x0000000000107947 */ /* 0x000fea0003800000 */
.L_x_56:
[----:B------:R-:W-:Y:S02]  /*2fb0*/  MOV R0, 0xffffffff ;  /* 0xffffffff00007802 */ /* 0x000fe40000000f00 */
[----:B------:R-:W-:-:S03]  /*2fc0*/  MOV R4, 0x2ff0 ;  /* 0x00002ff000047802 */ /* 0x000fc60000000f00 */
[----:B------:R2:W-:Y:S04]  /*2fd0*/  STS [UR6+0x110], R0 ;  /* 0x00011000ff007988 */ /* 0x0005e80008000806 */
[----:B-12--5:R-:W-:Y:S05]  /*2fe0*/  CALL.REL.NOINC `($__internal_1_$__cuda_sm10x_tcgen05_guardrail_trap_phase_invalid_during_alloc) ;  /* 0x00000040003c7944 */ /* 0x026fea0003c00000 */
.L_x_57:
[----:B------:R-:W-:Y:S05]  /*2ff0*/  WARPSYNC.ALL ;  /* 0x0000000000007948 */ /* 0x000fea0003800000 */
[----:B------:R-:W3:Y:S01]  /*3000*/  S2UR UR4, SR_CgaCtaId ;  /* 0x00000000000479c3 */ /* 0x000ee20000008800 */
[----:B------:R-:W-:Y:S01]  /*3010*/  UMOV UR26, 0x400 ;  /* 0x00000400001a7882 */ /* 0x000fe20000000000 */
[----:B------:R-:W-:-:S06]  /*3020*/  NOP ;  /* 0x0000000000007918 */ /* 0x000fcc0000000000 */
[----:B------:R-:W-:Y:S06]  /*3030*/  BAR.ARV 0x6, 0xa0 ;  /* 0x0182800000007b1d */ /* 0x000fec0000002000 */
[----:B------:R-:W4:Y:S01]  /*3040*/  LDCU UR5, c[0x0][0x38c] ;  /* 0x00007180ff0577ac */ /* 0x000f220008000800 */
[----:B------:R-:W-:Y:S01]  /*3050*/  LOP3.LUT R2, R2, 0xffff, RZ, 0xc0, !PT ;  /* 0x0000ffff02027812 */ /* 0x000fe200078ec0ff */
[----:B------:R-:W-:Y:S01]  /*3060*/  IMAD.MOV.U32 R11, RZ, RZ, 0x1 ;  /* 0x00000001ff0b7424 */ /* 0x000fe200078e00ff */
[----:B------:R-:W-:Y:S01]  /*3070*/  CS2R R8, SRZ ;  /* 0x0000000000087805 */ /* 0x000fe2000001ff00 */
[----:B------:R-:W1:Y:S01]  /*3080*/  LDCU UR7, c[0x0][0x38c] ;  /* 0x00007180ff0777ac */ /* 0x000e620008000800 */
[----:B------:R-:W-:Y:S01]  /*3090*/  R2UR UR27, R2 ;  /* 0x00000000021b72ca */ /* 0x000fe200000e0000 */
[----:B------:R-:W-:Y:S01]  /*30a0*/  IMAD.MOV.U32 R10, RZ, RZ, RZ ;  /* 0x000000ffff0a7224 */ /* 0x000fe200078e00ff */
[----:B------:R-:W-:Y:S01]  /*30b0*/  UMOV UR30, URZ ;  /* 0x000000ff001e7c82 */ /* 0x000fe20008000000 */
[----:B------:R-:W-:Y:S01]  /*30c0*/  UMOV UR24, URZ ;  /* 0x000000ff00187c82 */ /* 0x000fe20008000000 */
[----:B---3--:R-:W-:Y:S01]  /*30d0*/  ULEA UR26, UR4, UR26, 0x18 ;  /* 0x0000001a041a7291 */ /* 0x008fe2000f8ec0ff */
[----:B------:R-:W-:Y:S01]  /*30e0*/  UMOV UR38, 0x0 ;  /* 0x0000000000267882 */ /* 0x000fe20000000000 */
[----:B------:R-:W-:-:S02]  /*30f0*/  UMOV UR39, 0x4100490 ;  /* 0x0410049000277882 */ /* 0x000fc40000000000 */
[----:B------:R-:W-:Y:S02]  /*3100*/  UIADD3 UR4, UPT, UPT, UR26, 0x2400, URZ ;  /* 0x000024001a047890 */ /* 0x000fe4000fffe0ff */
[----:B------:R-:W-:Y:S02]  /*3110*/  UIADD3 UR6, UPT, UPT, UR26, 0xa400, URZ ;  /* 0x0000a4001a067890 */ /* 0x000fe4000fffe0ff */
[----:B----4-:R-:W-:Y:S01]  /*3120*/  UIADD3 UR5, UPT, UPT, UR5, 0x7f, URZ ;  /* 0x0000007f05057890 */ /* 0x010fe2000fffe0ff */
[----:B--2---:R-:W2:Y:S01]  /*3130*/  LDS R0, [UR26+0x110] ;  /* 0x0001101aff007984 */ /* 0x004ea20008000800 */
[----:B-1----:R-:W-:Y:S01]  /*3140*/  UMOV UR36, 0x0 ;  /* 0x0000000000247882 */ /* 0x002fe20000000000 */
[----:B------:R-:W-:Y:S01]  /*3150*/  UMOV UR37, 0x4100490 ;  /* 0x0410049000257882 */ /* 0x000fe20000000000 */
[----:B------:R-:W-:Y:S02]  /*3160*/  USHF.R.S32.HI UR40, URZ, 0x1f, UR5 ;  /* 0x0000001fff287899 */ /* 0x000fe40008011405 */
[----:B------:R-:W-:-:S02]  /*3170*/  UISETP.GE.AND UP4, UPT, UR7, 0x1, UPT ;  /* 0x000000010700788c */ /* 0x000fc4000bf86270 */
[----:B------:R-:W-:Y:S02]  /*3180*/  ULEA.HI UR40, UR40, UR5, URZ, 0x7 ;  /* 0x0000000528287291 */ /* 0x000fe4000f8f38ff */
[----:B------:R-:W-:Y:S02]  /*3190*/  USHF.R.U32.HI UR5, URZ, 0x4, UR4 ;  /* 0x00000004ff057899 */ /* 0x000fe40008011604 */
[----:B------:R-:W-:Y:S02]  /*31a0*/  USHF.R.S32.HI UR40, URZ, 0x7, UR40 ;  /* 0x00000007ff287899 */ /* 0x000fe40008011428 */
[----:B------:R-:W-:Y:S02]  /*31b0*/  USHF.R.U32.HI UR4, URZ, 0x4, UR6 ;  /* 0x00000004ff047899 */ /* 0x000fe40008011606 */
[----:B------:R-:W-:Y:S02]  /*31c0*/  UISETP.LT.AND UP0, UPT, UR40, 0x1, UPT ;  /* 0x000000012800788c */ /* 0x000fe4000bf01270 */
[----:B------:R-:W-:-:S02]  /*31d0*/  ULOP3.LUT UR5, UR5, 0x3fff, URZ, 0xc0, !UPT ;  /* 0x00003fff05057892 */ /* 0x000fc4000f8ec0ff */
[----:B------:R-:W-:Y:S02]  /*31e0*/  ULOP3.LUT UR4, UR4, 0x3fff, URZ, 0xc0, !UPT ;  /* 0x00003fff04047892 */ /* 0x000fe4000f8ec0ff */
[----:B------:R-:W-:Y:S02]  /*31f0*/  USEL UR41, UR40, 0x1, !UP0 ;  /* 0x0000000128297887 */ /* 0x000fe4000c000000 */
[----:B------:R-:W-:Y:S02]  /*3200*/  ULOP3.LUT UR28, UR5, 0x10000, URZ, 0xfc, !UPT ;  /* 0x00010000051c7892 */ /* 0x000fe4000f8efcff */
[----:B------:R-:W-:Y:S02]  /*3210*/  ULOP3.LUT UR29, UR4, 0x10000, URZ, 0xfc, !UPT ;  /* 0x00010000041d7892 */ /* 0x000fe4000f8efcff */
[----:B------:R-:W-:Y:S01]  /*3220*/  UIADD3 UR41, UPT, UPT, -UR41, URZ, URZ ;  /* 0x000000ff29297290 */ /* 0x000fe2000fffe1ff */
[----:B------:R-:W-:Y:S01]  /*3230*/  UMOV UR34, 0x0 ;  /* 0x0000000000227882 */ /* 0x000fe20000000000 */
[----:B------:R-:W-:Y:S01]  /*3240*/  UMOV UR35, 0x4100490 ;  /* 0x0410049000237882 */ /* 0x000fe20000000000 */
[----:B------:R-:W-:Y:S01]  /*3250*/  UMOV UR32, 0x0 ;  /* 0x0000000000207882 */ /* 0x000fe20000000000 */
[----:B------:R-:W-:Y:S01]  /*3260*/  UMOV UR33, 0x4100490 ;  /* 0x0410049000217882 */ /* 0x000fe20000000000 */
[----:B--2---:R-:W-:-:S15]  /*3270*/  R2UR UR42, R0 ;  /* 0x00000000002a72ca */ /* 0x004fde00000e0000 */
.L_x_66:
[----:B------:R-:W-:Y:S02]  /*3280*/  LEA R0, R10, UR26, 0x3 ;  /* 0x0000001a0a007c11 */ /* 0x000fe4000f8e18ff */
[----:B------:R-:W-:Y:S02]  /*3290*/  SHF.L.U32 R2, R9, 0x1f, RZ ;  /* 0x0000001f09027819 */ /* 0x000fe400000006ff */
[----:B------:R-:W-:Y:S01]  /*32a0*/  PLOP3.LUT P0, PT, PT, PT, UP4, 0x80, 0x8 ;  /* 0x000000000008781c */ /* 0x000fe20003f0f048 */
[----:B------:R-:W-:Y:S01]  /*32b0*/  VIADD R3, R0, 0x70 ;  /* 0x0000007000037836 */ /* 0x000fe20000000000 */
[----:B-1----:R-:W1:Y:S02]  /*32c0*/  SYNCS.PHASECHK.TRANS64.TRYWAIT P1, [R0+URZ+0x60], R2 ;  /* 0x00006002000075a7 */ /* 0x002e6400080211ff */
[----:B-1-3--:R-:W-:Y:S09]  /*32d0*/  @!P1 BRA `(.L_x_60) ;  /* 0x00000038004c9947 */ /* 0x00aff20003800000 */
.L_x_117:
[----:B------:R-:W-:Y:S01]  /*32e0*/  LEA R4, R10, UR26, 0x4 ;  /* 0x0000001a0a047c11 */ /* 0x000fe2000f8e20ff */
[----:B------:R-:W-:Y:S01]  /*32f0*/  @UP4 ULEA UR4, UR24, UR26, 0x3 ;  /* 0x0000001a18044291 */ /* 0x000fe2000f8e18ff */
[----:B------:R-:W-:Y:S01]  /*3300*/  PLOP3.LUT P2, PT, PT, PT, PT, 0x80, 0x8 ;  /* 0x000000000008781c */ /* 0x000fe20003f4f070 */
[----:B------:R-:W-:Y:S01]  /*3310*/  ULEA UR31, UR30, UR26, 0x3 ;  /* 0x0000001a1e1f7291 */ /* 0x000fe2000f8e18ff */
[----:B------:R-:W-:Y:S02]  /*3320*/  PRMT R3, RZ, 0x654, R3 ;  /* 0x00000654ff037816 */ /* 0x000fe40000000003 */
[----:B------:R-:W2:Y:S01]  /*3330*/  LDS.128 R4, [R4+0xf0] ;  /* 0x0000f00004047984 */ /* 0x000ea20000000c00 */
[----:B-1----:R-:W-:Y:S02]  /*3340*/  @P0 SHF.L.U32 R2, R8, 0x1f, RZ ;  /* 0x0000001f08020819 */ /* 0x002fe400000006ff */
[----:B------:R-:W-:Y:S01]  /*3350*/  SHF.L.U32 R0, R11, 0x1f, RZ ;  /* 0x0000001f0b007819 */ /* 0x000fe200000006ff */
[----:B------:R-:W-:Y:S01]  /*3360*/  @!PT LDS RZ, [RZ] ;  /* 0x00000000fffff984 */ /* 0x000fe20000000800 */
[----:B------:R-:W-:Y:S01]  /*3370*/  @!PT LDS RZ, [RZ] ;  /* 0x00000000fffff984 */ /* 0x000fe20000000800 */
[----:B------:R-:W-:Y:S01]  /*3380*/  @!PT LDS RZ, [RZ] ;  /* 0x00000000fffff984 */ /* 0x000fe20000000800 */
[----:B------:R-:W-:Y:S01]  /*3390*/  @!PT LDS RZ, [RZ] ;  /* 0x00000000fffff984 */ /* 0x000fe20000000800 */
[----:B------:R1:W-:Y:S06]  /*33a0*/  MEMBAR.ALL.CTA ;  /* 0x0000000000007992 */ /* 0x0003ec0000008000 */
[----:B-1----:R-:W1:Y:S02]  /*33b0*/  FENCE.VIEW.ASYNC.S ;  /* 0x00000000000073c6 */ /* 0x002e640000000000 */
[----:B-1----:R1:W-:Y:S01]  /*33c0*/  SYNCS.ARRIVE.TRANS64.RED.A1T0 RZ, [R3+URZ], RZ ;  /* 0x000000ff03ff79a7 */ /* 0x0023e200081004ff */
[----:B------:R1:W3:Y:S01]  /*33d0*/  @P0 SYNCS.PHASECHK.TRANS64.TRYWAIT P2, [UR4], R2 ;  /* 0x00000002ff0005a7 */ /* 0x0002e20008041104 */
[----:B------:R-:W-:Y:S01]  /*33e0*/  ULEA.HI UR4, UR30, UR30, URZ, 0x1 ;  /* 0x0000001e1e047291 */ /* 0x000fe2000f8f08ff */
[----:B--2---:R-:W-:-:S03]  /*33f0*/  LOP3.LUT P1, RZ, R6, 0x1, RZ, 0xc0, !PT ;  /* 0x0000000106ff7812 */ /* 0x004fc6000782c0ff */
[----:B------:R-:W-:Y:S02]  /*3400*/  USHF.L.U32 UR11, UR4, 0x5, URZ ;  /* 0x00000005040b7899 */ /* 0x000fe400080006ff */
[----:B------:R-:W-:Y:S02]  /*3410*/  ULOP3.LUT UR4, UR4, 0xffe, URZ, 0xc0, !UPT ;  /* 0x00000ffe04047892 */ /* 0x000fe4000f8ec0ff */
[----:B------:R-:W-:Y:S02]  /*3420*/  ULOP3.LUT UR11, UR11, 0xffffffc0, URZ, 0xc0, !UPT ;  /* 0xffffffc00b0b7892 */ /* 0x000fe4000f8ec0ff */
[----:B------:R-:W-:Y:S02]  /*3430*/  UIADD3 UR4, UPT, UPT, -UR4, UR30, URZ ;  /* 0x0000001e04047290 */ /* 0x000fe4000fffe1ff */
[----:B------:R-:W-:Y:S01]  /*3440*/  UIADD3 UR11, UPT, UPT, UR42, UR11, URZ ;  /* 0x0000000b2a0b7290 */ /* 0x000fe2000fffe0ff */
[----:B------:R-:W2:Y:S03]  /*3450*/  SYNCS.PHASECHK.TRANS64.TRYWAIT P0, [UR31+0xa0], R0 ;  /* 0x0000a000ff0075a7 */ /* 0x000ea6000800111f */
[----:B------:R-:W-:Y:S01]  /*3460*/  ULEA UR11, UR4, UR11, 0x14 ;  /* 0x0000000b040b7291 */ /* 0x000fe2000f8ea0ff */
[----:B-123--:R-:W-:Y:S11]  /*3470*/  @!P0 BRA `(.L_x_61) ;  /* 0x0000003400f88947 */ /* 0x00eff60003800000 */
.L_x_119:
[----:B------:R-:W-:Y:S01]  /*3480*/  IADD3 R10, PT, PT, R10, 0x1, RZ ;  /* 0x000000010a0a7810 */ /* 0x000fe20007ffe0ff */
[----:B------:R-:W-:Y:S06]  /*3490*/  BRA.U !UP4, `(.L_x_62) ;  /* 0x000000010cc07547 */ /* 0x000fec000b800000 */
[----:B------:R-:W-:Y:S01]  /*34a0*/  UPLOP3.LUT UP2, UPT, UPT, UPT, UPT, 0x40, 0x4 ;  /* 0x000000000004789c */ /* 0x000fe20003f4e870 */
[----:B------:R-:W-:Y:S01]  /*34b0*/  UMOV UR23, UR41 ;  /* 0x0000002900177c82 */ /* 0x000fe20008000000 */
[----:B------:R-:W-:Y:S01]  /*34c0*/  UMOV UR22, UR40 ;  /* 0x0000002800167c82 */ /* 0x000fe20008000000 */
[----:B------:R-:W-:-:S08]  /*34d0*/  UMOV UR10, UR24 ;  /* 0x00000018000a7c82 */ /* 0x000fd00008000000 */
.L_x_65:
[----:B------:R-:W-:Y:S02]  /*34e0*/  UIADD3 UR23, UPT, UPT, UR23, 0x1, URZ ;  /* 0x0000000117177890 */ /* 0x000fe4000fffe0ff */
[----:B--2---:R-:W-:Y:S02]  /*34f0*/  ULEA UR5, UR10, UR26, 0x3 ;  /* 0x0000001a0a057291 */ /* 0x004fe4000f8e18ff */
[----:B------:R-:W-:Y:S01]  /*3500*/  UISETP.NE.AND UP3, UPT, UR23, URZ, UPT ;  /* 0x000000ff1700728c */ /* 0x000fe2000bf65270 */
[----:B---3--:R-:W-:Y:S10]  /*3510*/  @P2 BRA `(.L_x_63) ;  /* 0x00000000000c2947 */ /* 0x008ff40003800000 */
[----:B-1----:R-:W-:Y:S04]  /*3520*/  SHF.L.U32 R2, R8, 0x1f, RZ ;  /* 0x0000001f08027819 */ /* 0x002fe800000006ff */
[----:B------:R-:W1:Y:S02]  /*3530*/  SYNCS.PHASECHK.TRANS64.TRYWAIT P0, [UR5], R2 ;  /* 0x00000002ff0075a7 */ /* 0x000e640008001105 */
[----:B-1----:R-:W-:Y:S05]  /*3540*/  @!P0 BRA `(.L_x_64) ;  /* 0x0000003400dc8947 */ /* 0x002fea0003800000 */
.L_x_63:
[----:B------:R-:W-:Y:S01]  /*3550*/  UISETP.NE.AND UP0, UPT, UR22, 0x1, UPT ;  /* 0x000000011600788c */ /* 0x000fe2000bf05270 */
[----:B------:R-:W-:Y:S01]  /*3560*/  PLOP3.LUT P2, PT, PT, PT, PT, 0x80, 0x8 ;  /* 0x000000000008781c */ /* 0x000fe20003f4f070 */
[----:B------:R-:W-:Y:S02]  /*3570*/  UIADD3 UR4, UPT, UPT, UR10, 0x1, URZ ;  /* 0x000000010a047890 */ /* 0x000fe4000fffe0ff */
[----:B------:R-:W-:Y:S02]  /*3580*/  UIADD3 UR25, UPT, UPT, UR5, 0x20, URZ ;  /* 0x0000002005197890 */ /* 0x000fe4000fffe0ff */
[----:B------:R-:W-:Y:S01]  /*3590*/  UISETP.NE.AND UP1, UPT, UR4, 0x4, UPT ;  /* 0x000000040400788c */ /* 0x000fe2000bf25270 */
[----:B------:R-:W-:Y:S01]  /*35a0*/  PLOP3.LUT P0, PT, PT, PT, UP0, 0x80, 0x8 ;  /* 0x000000000008781c */ /* 0x000fe20003f0f008 */
[----:B------:R-:W-:Y:S02]  /*35b0*/  UIADD3 UR22, UPT, UPT, UR22, -0x1, URZ ;  /* 0xffffffff16167890 */ /* 0x000fe4000fffe0ff */
[----:B------:R-:W-:Y:S02]  /*35c0*/  USEL UR6, URZ, 0x1, UP1 ;  /* 0x00000001ff067887 */ /* 0x000fe40008800000 */
[----:B------:R-:W-:Y:S01]  /*35d0*/  USEL UR24, UR4, URZ, UP1 ;  /* 0x000000ff04187287 */ /* 0x000fe20008800000 */
[----:B------:R-:W-:Y:S01]  /*35e0*/  UMOV UR7, 0x40004040 ;  /* 0x4000404000077882 */ /* 0x000fe20000000000 */
[----:B------:R-:W-:Y:S02]  /*35f0*/  UMOV UR5, 0x40004040 ;  /* 0x4000404000057882 */ /* 0x000fe40000000000 */
[----:B------:R-:W-:Y:S01]  /*3600*/  @UP0 ULEA UR4, UR24, UR26, 0x3 ;  /* 0x0000001a18040291 */ /* 0x000fe2000f8e18ff */
[----:B------:R-:W-:Y:S01]  /*3610*/  LOP3.LUT R8, R8, UR6, RZ, 0x3c, !PT ;  /* 0x0000000608087c12 */ /* 0x000fe2000f8e3cff */
[----:B------:R-:W-:Y:S01]  /*3620*/  ULEA UR6, UR10, UR29, 0x9 ;  /* 0x0000001d0a067291 */ /* 0x000fe2000f8e48ff */
[----:B------:R-:W-:Y:S02]  /*3630*/  UMOV UR21, 0x40004040 ;  /* 0x4000404000157882 */ /* 0x000fe40000000000 */
[----:B-1----:R-:W-:Y:S01]  /*3640*/  @P0 SHF.L.U32 R0, R8, 0x1f, RZ ;  /* 0x0000001f08000819 */ /* 0x002fe200000006ff */
[----:B------:R-:W-:Y:S02]  /*3650*/  UIADD3 UR20, UPT, UPT, UR6, 0x2, URZ ;  /* 0x0000000206147890 */ /* 0x000fe4000fffe0ff */
[----:B------:R-:W-:Y:S01]  /*3660*/  UIADD3 UR16, UPT, UPT, UR6, 0x4, URZ ;  /* 0x0000000406107890 */ /* 0x000fe2000fffe0ff */
[----:B------:R2:W3:Y:S01]  /*3670*/  @P0 SYNCS.PHASECHK.TRANS64.TRYWAIT P2, [UR4], R0 ;  /* 0x00000000ff0005a7 */ /* 0x0004e20008041104 */
[----:B------:R-:W-:Y:S02]  /*3680*/  ULEA UR4, UR10, UR28, 0x9 ;  /* 0x0000001c0a047291 */ /* 0x000fe4000f8e48ff */
[----:B------:R-:W-:Y:S02]  /*3690*/  UIADD3 UR12, UPT, UPT, UR6, 0x6, URZ ;  /* 0x00000006060c7890 */ /* 0x000fe4000fffe0ff */
[----:B------:R-:W-:Y:S02]  /*36a0*/  UIADD3 UR18, UPT, UPT, UR4, 0x2, URZ ;  /* 0x0000000204127890 */ /* 0x000fe4000fffe0ff */
[----:B------:R-:W-:Y:S02]  /*36b0*/  UIADD3 UR14, UPT, UPT, UR4, 0x4, URZ ;  /* 0x00000004040e7890 */ /* 0x000fe4000fffe0ff */
[----:B------:R-:W-:Y:S01]  /*36c0*/  UIADD3 UR8, UPT, UPT, UR4, 0x6, URZ ;  /* 0x0000000604087890 */ /* 0x000fe2000fffe0ff */
[----:B------:R2:W-:Y:S01]  /*36d0*/  UTCQMMA gdesc[UR4], gdesc[UR6], tmem[UR11], tmem[UR38], idesc[UR39], UP2 ;  /* 0x00ff2606040075ea */ /* 0x0005e2000900030b */
[----:B------:R-:W-:Y:S01]  /*36e0*/  UPLOP3.LUT UP2, UPT, UPT, UPT, UPT, 0x80, 0x8 ;  /* 0x000000000008789c */ /* 0x000fe20003f4f070 */
[----:B------:R-:W-:Y:S01]  /*36f0*/  UMOV UR19, 0x40004040 ;  /* 0x4000404000137882 */ /* 0x000fe20000000000 */
[----:B------:R-:W-:Y:S01]  /*3700*/  UMOV UR17, 0x40004040 ;  /* 0x4000404000117882 */ /* 0x000fe20000000000 */
[----:B------:R2:W-:Y:S01]  /*3710*/  UTCQMMA gdesc[UR18], gdesc[UR20], tmem[UR11], tmem[UR36], idesc[UR37], UPT ;  /* 0x00ff2414120075ea */ /* 0x0005e2000b80030b */
[----:B------:R-:W-:Y:S01]  /*3720*/  UMOV UR15, 0x40004040 ;  /* 0x40004040000f7882 */ /* 0x000fe20000000000 */
[----:B------:R-:W-:Y:S01]  /*3730*/  UMOV UR13, 0x40004040 ;  /* 0x40004040000d7882 */ /* 0x000fe20000000000 */
[----:B------:R-:W-:Y:S01]  /*3740*/  UMOV UR9, 0x40004040 ;  /* 0x4000404000097882 */ /* 0x000fe20000000000 */
[----:B------:R2:W-:Y:S01]  /*3750*/  UTCQMMA gdesc[UR14], gdesc[UR16], tmem[UR11], tmem[UR34], idesc[UR35], UPT ;  /* 0x00ff22100e0075ea */ /* 0x0005e2000b80030b */
[----:B------:R2:W-:Y:S01]  /*3760*/  UTCQMMA gdesc[UR8], gdesc[UR12], tmem[UR11], tmem[UR32], idesc[UR33], UPT ;  /* 0x00ff200c080075ea */ /* 0x0005e2000b80030b */
[----:B------:R2:W-:Y:S01]  /*3770*/  UTCBAR.MULTICAST [UR25], URZ, UR27 ;  /* 0x000000ff190073e9 */ /* 0x0005e2000800081b */
[----:B------:R-:W-:Y:S01]  /*3780*/  UMOV UR10, UR24 ;  /* 0x00000018000a7c82 */ /* 0x000fe20008000000 */
[----:B------:R-:W-:Y:S05]  /*3790*/  BRA.U UP3, `(.L_x_65) ;  /* 0xfffffffd03507547 */ /* 0x000fea000b83ffff */
.L_x_62:
[----:B--2---:R-:W-:Y:S01]  /*37a0*/  UIADD3 UR4, UPT, UPT, UR30, 0x1, URZ ;  /* 0x000000011e047890 */ /* 0x004fe2000fffe0ff */
[C---:B------:R-:W-:Y:S01]  /*37b0*/  ISETP.NE.AND P0, PT, R10.reuse, 0x2, PT ;  /* 0x000000020a00780c */ /* 0x040fe20003f05270 */
[----:B------:R-:W-:Y:S02]  /*37c0*/  UIADD3 UR5, UPT, UPT, UR31, 0x80, URZ ;  /* 0x000000801f057890 */ /* 0x000fe4000fffe0ff */
[----:B------:R-:W-:Y:S01]  /*37d0*/  UISETP.NE.AND UP0, UPT, UR4, 0x4, UPT ;  /* 0x000000040400788c */ /* 0x000fe2000bf05270 */
[----:B-1----:R-:W-:Y:S02]  /*37e0*/  SEL R0, RZ, 0x1, P0 ;  /* 0x00000001ff007807 */ /* 0x002fe40000000000 */
[----:B------:R-:W-:Y:S01]  /*37f0*/  SEL R10, R10, RZ, P0 ;  /* 0x000000ff0a0a7207 */ /* 0x000fe20000000000 */
[----:B------:R-:W-:Y:S01]  /*3800*/  USEL UR6, URZ, 0x1, UP0 ;  /* 0x00000001ff067887 */ /* 0x000fe20008000000 */
[----:B------:R-:W-:Y:S01]  /*3810*/  LOP3.LUT R9, R9, R0, RZ, 0x3c, !PT ;  /* 0x0000000009097212 */ /* 0x000fe200078e3cff */
[----:B------:R-:W-:Y:S01]  /*3820*/  USEL UR30, UR4, URZ, UP0 ;  /* 0x000000ff041e7287 */ /* 0x000fe20008000000 */
[----:B------:R1:W-:Y:S03]  /*3830*/  UTCBAR [UR5], URZ ;  /* 0x000000ff050073e9 */ /* 0x0003e600080000ff */
[----:B------:R-:W-:Y:S01]  /*3840*/  LOP3.LUT R11, R11, UR6, RZ, 0x3c, !PT ;  /* 0x000000060b0b7c12 */ /* 0x000fe2000f8e3cff */
[----:B------:R-:W-:Y:S07]  /*3850*/  @P1 BRA `(.L_x_66) ;  /* 0xfffffff800881947 */ /* 0x000fee000383ffff */
[----:B------:R-:W2:Y:S01]  /*3860*/  S2UR UR8, SR_CgaCtaId ;  /* 0x00000000000879c3 */ /* 0x000ea20000008800 */
[----:B------:R-:W-:Y:S01]  /*3870*/  ELECT P0, URZ, PT ;  /* 0x0000000000ff782f */ /* 0x000fe20003800000 */
[----:B------:R-:W-:Y:S01]  /*3880*/  IMAD.MOV.U32 R0, RZ, RZ, 0x1 ;  /* 0x00000001ff007424 */ /* 0x000fe200078e00ff */
[----:B------:R-:W-:Y:S01]  /*3890*/  UIADD3 UR26, UPT, UPT, UR26, 0xa0, URZ ;  /* 0x000000a01a1a7890 */ /* 0x000fe2000fffe0ff */
[----:B------:R-:W-:Y:S01]  /*38a0*/  SHF.L.U32 R2, R11, 0x1f, RZ ;  /* 0x0000001f0b027819 */ /* 0x000fe200000006ff */
[----:B------:R-:W-:-:S03]  /*38b0*/  UMOV UR4, 0x40 ;  /* 0x0000004000047882 */ /* 0x000fc60000000000 */
[----:B------:R-:W-:Y:S01]  /*38c0*/  UVIRTCOUNT.DEALLOC.SMPOOL 0x80 ;  /* 0x000000800000784c */ /* 0x000fe20000000000 */
[----:B--2---:R-:W-:Y:S02]  /*38d0*/  ULEA UR8, UR8, UR4, 0x18 ;  /* 0x0000000408087291 */ /* 0x004fe4000f8ec0ff */
[----:B------:R-:W-:-:S07]  /*38e0*/  ULEA UR4, UR30, UR26, 0x3 ;  /* 0x0000001a1e047291 */ /* 0x000fce000f8e18ff */
[----:B------:R2:W-:Y:S02]  /*38f0*/  @P0 STS.U8 [UR8+0x1c], R0 ;  /* 0x00001c00ff000988 */ /* 0x0005e40008000008 */
[----:B------:R-:W4:Y:S02]  /*3900*/  SYNCS.PHASECHK.TRANS64.TRYWAIT P0, [UR4], R2 ;  /* 0x00000002ff0075a7 */ /* 0x000f240008001104 */
[----:B--2-4-:R-:W-:Y:S05]  /*3910*/  @!P0 BRA `(.L_x_67) ;  /* 0x0000003400008947 */ /* 0x014fea0003800000 */
.L_x_122:
[----:B------:R-:W-:-:S04]  /*3920*/  UIADD3 UR4, UPT, UPT, UR30, 0x1, URZ ;  /* 0x000000011e047890 */ /* 0x000fc8000fffe0ff */
[----:B------:R-:W-:-:S04]  /*3930*/  UISETP.NE.AND UP0, UPT, UR4, 0x4, UPT ;  /* 0x000000040400788c */ /* 0x000fc8000bf05270 */
[----:B------:R-:W-:Y:S02]  /*3940*/  USEL UR6, URZ, 0x1, UP0 ;  /* 0x00000001ff067887 */ /* 0x000fe40008000000 */
[----:B------:R-:W-:-:S04]  /*3950*/  USEL UR4, UR4, URZ, UP0 ;  /* 0x000000ff04047287 */ /* 0x000fc80008000000 */
[----:B-1----:R-:W-:Y:S01]  /*3960*/  ULEA UR5, UR4, UR26, 0x3 ;  /* 0x0000001a04057291 */ /* 0x002fe2000f8e18ff */
[----:B--2---:R-:W-:-:S04]  /*3970*/  LOP3.LUT R2, R11, UR6, RZ, 0x3c, !PT ;  /* 0x000000060b027c12 */ /* 0x004fc8000f8e3cff */
[----:B------:R-:W-:-:S04]  /*3980*/  SHF.L.U32 R3, R2, 0x1f, RZ ;  /* 0x0000001f02037819 */ /* 0x000fc800000006ff */
[----:B------:R-:W1:Y:S02]  /*3990*/  SYNCS.PHASECHK.TRANS64.TRYWAIT P0, [UR5], R3 ;  /* 0x00000003ff0075a7 */ /* 0x000e640008001105 */
[----:B-1----:R-:W-:Y:S05]  /*39a0*/  @!P0 BRA `(.L_x_68) ;  /* 0x0000003000f48947 */ /* 0x002fea0003800000 */
.L_x_124:
        /* <DEDUP_REMOVED lines=9> */
.L_x_126:
[----:B------:R-:W-:-:S04]  /*3a40*/  UIADD3 UR4, UPT, UPT, UR4, 0x1, URZ ;  /* 0x0000000104047890 */ /* 0x000fc8000fffe0ff */
[----:B------:R-:W-:-:S04]  /*3a50*/  UISETP.NE.AND UP0, UPT, UR4, 0x4, UPT ;  /* 0x000000040400788c */ /* 0x000fc8000bf05270 */
[----:B------:R-:W-:Y:S02]  /*3a60*/  USEL UR5, URZ, 0x1, UP0 ;  /* 0x00000001ff057887 */ /* 0x000fe40008000000 */
[----:B------:R-:W-:-:S04]  /*3a70*/  USEL UR4, UR4, URZ, UP0 ;  /* 0x000000ff04047287 */ /* 0x000fc80008000000 */
[----:B------:R-:W-:Y:S01]  /*3a80*/  ULEA UR4, UR4, UR26, 0x3 ;  /* 0x0000001a04047291 */ /* 0x000fe2000f8e18ff */
[----:B------:R-:W-:-:S04]  /*3a90*/  LOP3.LUT R2, R2, UR5, RZ, 0x3c, !PT ;  /* 0x0000000502027c12 */ /* 0x000fc8000f8e3cff */
[----:B------:R-:W-:-:S04]  /*3aa0*/  SHF.L.U32 R2, R2, 0x1f, RZ ;  /* 0x0000001f02027819 */ /* 0x000fc800000006ff */
[----:B------:R-:W2:Y:S02]  /*3ab0*/  SYNCS.PHASECHK.TRANS64.TRYWAIT P0, [UR4], R2 ;  /* 0x00000002ff0075a7 */ /* 0x000ea40008001104 */
[----:B--2---:R-:W-:Y:S05]  /*3ac0*/  @!P0 BRA `(.L_x_70) ;  /* 0x0000003000dc8947 */ /* 0x004fea0003800000 */
.L_x_128:
[----:B------:R-:W-:Y:S01]  /*3ad0*/  NOP ;  /* 0x0000000000007918 */ /* 0x000fe20000000000 */
[----:B-1----:R-:W1:Y:S01]  /*3ae0*/  LDS R0, [UR8+0x14] ;  /* 0x00001408ff007984 */ /* 0x002e620008000800 */
[----:B------:R-:W-:Y:S01]  /*3af0*/  ULOP3.LUT UR4, UR42, 0xffff, URZ, 0xc0, !UPT ;  /* 0x0000ffff2a047892 */ /* 0x000fe2000f8ec0ff */
[----:B------:R-:W-:Y:S01]  /*3b00*/  UMOV UR5, 0xffff ;  /* 0x0000ffff00057882 */ /* 0x000fe20000000000 */
[----:B------:R-:W-:Y:S02]  /*3b10*/  UMOV UR6, 0x1 ;  /* 0x0000000100067882 */ /* 0x000fe40000000000 */
[----:B------:R-:W-:-:S04]  /*3b20*/  USHF.R.U32.HI UR4, URZ, 0x5, UR4 ;  /* 0x00000005ff047899 */ /* 0x000fc80008011604 */
[----:B------:R-:W-:Y:S02]  /*3b30*/  USHF.L.U32 UR5, UR5, UR4, URZ ;  /* 0x0000000405057299 */ /* 0x000fe400080006ff */
[----:B------:R-:W-:-:S04]  /*3b40*/  USHF.L.U32 UR4, UR6, UR4, URZ ;  /* 0x0000000406047299 */ /* 0x000fc800080006ff */
[----:B-1----:R-:W-:-:S04]  /*3b50*/  LOP3.LUT R0, R0, UR5, RZ, 0xc0, !PT ;  /* 0x0000000500007c12 */ /* 0x002fc8000f8ec0ff */
[----:B------:R-:W-:-:S13]  /*3b60*/  ISETP.NE.AND P0, PT, R0, UR5, PT ;  /* 0x0000000500007c0c */ /* 0x000fda000bf05270 */
[----:B------:R-:W-:Y:S05]  /*3b70*/  @P0 BRA `(.L_x_71) ;  /* 0x0000000000580947 */ /* 0x000fea0003800000 */
[----:B------:R-:W1:Y:S02]  /*3b80*/  LDS R0, [UR8+0x18] ;  /* 0x00001808ff007984 */ /* 0x000e640008000800 */
[----:B-1----:R-:W-:-:S04]  /*3b90*/  LOP3.LUT R0, R0, UR4, RZ, 0xc0, !PT ;  /* 0x0000000400007c12 */ /* 0x002fc8000f8ec0ff */
[----:B------:R-:W-:-:S13]  /*3ba0*/  ISETP.NE.AND P0, PT, R0, UR4, PT ;  /* 0x0000000400007c0c */ /* 0x000fda000bf05270 */
[----:B------:R-:W-:Y:S05]  /*3bb0*/  @P0 BRA `(.L_x_72) ;  /* 0x00000000003c0947 */ /* 0x000fea0003800000 */
[----:B------:R-:W1:Y:S01]  /*3bc0*/  S2R R2, SR_LANEID ;  /* 0x0000000000027919 */ /* 0x000e620000000000 */
[----:B------:R-:W-:-:S06]  /*3bd0*/  ULOP3.LUT UR5, URZ, UR5, URZ, 0x33, !UPT ;  /* 0x00000005ff057292 */ /* 0x000fcc000f8e33ff */
[----:B------:R-:W-:-:S04]  /*3be0*/  IMAD.U32 R0, RZ, RZ, UR5 ;  /* 0x00000005ff007e24 */ /* 0x000fc8000f8e00ff */
[----:B------:R2:W4:Y:S02]  /*3bf0*/  REDUX UR7, R0 ;  /* 0x00000000000773c4 */ /* 0x0005240000000000 */
[----:B------:R1:W-:Y:S01]  /*3c00*/  UTCATOMSWS.AND URZ, UR5 ;  /* 0x0000000500ff79e3 */ /* 0x0003e20008000000 */
[----:B--2---:R-:W-:Y:S01]  /*3c10*/  LOP3.LUT R0, RZ, UR4, RZ, 0x33, !PT ;  /* 0x00000004ff007c12 */ /* 0x004fe2000f8e33ff */
[----:B------:R-:W-:Y:S02]  /*3c20*/  VOTEU.ANY UR4, UPT, PT ;  /* 0x0000000000047886 */ /* 0x000fe400038e0100 */
[----:B------:R-:W-:Y:S02]  /*3c30*/  UFLO.U32 UR4, UR4 ;  /* 0x00000004000472bd */ /* 0x000fe400080e0000 */
[----:B------:R-:W2:Y:S04]  /*3c40*/  REDUX UR6, R0 ;  /* 0x00000000000673c4 */ /* 0x000ea80000000000 */
[----:B-1----:R-:W-:-:S02]  /*3c50*/  ISETP.EQ.U32.AND P0, PT, R2, UR4, PT ;  /* 0x0000000402007c0c */ /* 0x002fc4000bf02070 */
[----:B----4-:R-:W-:-:S11]  /*3c60*/  MOV R2, UR7 ;  /* 0x0000000700027c02 */ /* 0x010fd60008000f00 */
[----:B------:R1:W-:Y:S01]  /*3c70*/  @P0 ATOMS.AND RZ, [UR8+0x14], R2 ;  /* 0x00001402ffff098c */ /* 0x0003e2000a800008 */
[----:B--2---:R-:W-:-:S05]  /*3c80*/  IMAD.U32 R0, RZ, RZ, UR6 ;  /* 0x00000006ff007e24 */ /* 0x004fca000f8e00ff */
[----:B------:R1:W-:Y:S01]  /*3c90*/  @P0 ATOMS.AND RZ, [UR8+0x18], R0 ;  /* 0x00001800ffff098c */ /* 0x0003e2000a800008 */
[----:B------:R-:W-:Y:S05]  /*3ca0*/  BRA `(.L_x_73) ;  /* 0x0000000000147947 */ /* 0x000fea0003800000 */
.L_x_72:
[----:B------:R-:W-:Y:S02]  /*3cb0*/  MOV R2, 0x3cd0 ;  /* 0x00003cd000027802 */ /* 0x000fe40000000f00 */
[----:B---3-5:R-:W-:Y:S05]  /*3cc0*/  CALL.REL.NOINC `($__internal_0_$__cuda_sm10x_tcgen05_guardrail_trap_col_being_dealloced_not_returned_by_alloc) ;  /* 0x0000003000f87944 */ /* 0x028fea0003c00000 */
[----:B------:R-:W-:Y:S05]  /*3cd0*/  BRA `(.L_x_73) ;  /* 0x0000000000087947 */ /* 0x000fea0003800000 */
.L_x_71:
[----:B------:R-:W-:Y:S02]  /*3ce0*/  MOV R2, 0x3d00 ;  /* 0x00003d0000027802 */ /* 0x000fe40000000f00 */
[----:B---3-5:R-:W-:Y:S05]  /*3cf0*/  CALL.REL.NOINC `($__internal_2_$__cuda_sm10x_tcgen05_guardrail_trap_unallocated_columns_being_dealloced) ;  /* 0x0000003400047944 */ /* 0x028fea0003c00000 */
.L_x_73:
[----:B------:R-:W-:Y:S01]  /*3d00*/  NOP ;  /* 0x0000000000007918 */ /* 0x000fe20000000000 */
[----:B------:R-:W-:Y:S05]  /*3d10*/  EXIT ;  /* 0x000000000000794d */ /* 0x000fea0003800000 */
.L_x_55:
[----:B------:R-:W-:-:S09]  /*3d20*/  UISETP.NE.OR UP0, UPT, UR18, 0x3, !UP3 ;  /* 0x000000031200788c */ /* 0x000fd2000df05670 */
[----:B------:R-:W-:Y:S05]  /*3d30*/  BRA.U UP0, `(.L_x_74) ;  /* 0x0000000d00347547 */ /* 0x000fea000b800000 */
[----:B------:R-:W2:Y:S01]  /*3d40*/  LDCU.64 UR4, c[0x0][0x888] ;  /* 0x00011100ff0477ac */ /* 0x000ea20008000a00 */
[----:B------:R-:W3:Y:S01]  /*3d50*/  LDC.64 R12, c[0x0][0x348] ;  /* 0x0000d200ff0c7b82 */ /* 0x000ee20000000a00 */
[----:B------:R-:W-:Y:S02]  /*3d60*/  HFMA2 R9, -RZ, RZ, 0, 0 ;  /* 0x00000000ff097431 */ /* 0x000fe400000001ff */
[----:B------:R-:W-:Y:S01]  /*3d70*/  IMAD.MOV.U32 R11, RZ, RZ, 0x1 ;  /* 0x00000001ff0b7424 */ /* 0x000fe200078e00ff */
[----:B------:R-:W4:Y:S01]  /*3d80*/  LDCU UR33, c[0x0][0x370] ;  /* 0x00006e00ff2177ac */ /* 0x000f220008000800 */
[----:B------:R-:W-:Y:S01]  /*3d90*/  IMAD.MOV.U32 R10, RZ, RZ, RZ ;  /* 0x000000ffff0a7224 */ /* 0x000fe200078e00ff */
[----:B------:R-:W-:Y:S01]  /*3da0*/  MOV R8, 0x1000 ;  /* 0x0000100000087802 */ /* 0x000fe20000000f00 */
[----:B------:R-:W4:Y:S01]  /*3db0*/  LDCU.128 UR28, c[0x0][0xb10] ;  /* 0x00016200ff1c77ac */ /* 0x000f220008000c00 */
[----:B------:R-:W1:Y:S01]  /*3dc0*/  LDCU UR32, c[0x0][0x374] ;  /* 0x00006e80ff2077ac */ /* 0x000e620008000800 */
[----:B------:R-:W1:Y:S01]  /*3dd0*/  LDCU.64 UR26, c[0x0][0x890] ;  /* 0x00011200ff1a77ac */ /* 0x000e620008000a00 */
[----:B--2---:R-:W-:Y:S01]  /*3de0*/  UISETP.NE.U32.AND UP0, UPT, UR4, URZ, UPT ;  /* 0x000000ff0400728c */ /* 0x004fe2000bf05070 */
[----:B------:R-:W2:Y:S01]  /*3df0*/  LDCU UR16, c[0x0][0xb0c] ;  /* 0x00016180ff1077ac */ /* 0x000ea20008000800 */
[----:B------:R-:W3:Y:S01]  /*3e00*/  LDCU UR38, c[0x0][0xb20] ;  /* 0x00016400ff2677ac */ /* 0x000ee20008000800 */
[----:B------:R-:W3:Y:S01]  /*3e10*/  LDCU UR4, c[0x0][0xb30] ;  /* 0x00016600ff0477ac */ /* 0x000ee20008000800 */
[----:B------:R-:W-:Y:S01]  /*3e20*/  UMOV UR17, 0x400 ;  /* 0x0000040000117882 */ /* 0x000fe20000000000 */
[----:B----4-:R-:W-:-:S02]  /*3e30*/  UIMAD.WIDE.U32 UR6, UR33, UR28, URZ ;  /* 0x0000001c210672a5 */ /* 0x010fc4000f8e00ff */
[----:B-1----:R-:W-:Y:S02]  /*3e40*/  UIMAD.WIDE.U32 UR8, UR32, UR31, URZ ;  /* 0x0000001f200872a5 */ /* 0x002fe4000f8e00ff */
[----:B------:R-:W-:Y:S02]  /*3e50*/  ULEA UR17, UR48, UR17, 0x18 ;  /* 0x0000001130117291 */ /* 0x000fe4000f8ec0ff */
[----:B------:R-:W-:Y:S02]  /*3e60*/  USEL UR37, URZ, 0x1, UP5 ;  /* 0x00000001ff257887 */ /* 0x000fe4000a800000 */
[----:B------:R-:W-:Y:S02]  /*3e70*/  UISETP.NE.AND.EX UP5, UPT, UR5, URZ, UPT, UP0 ;  /* 0x000000ff0500728c */ /* 0x000fe4000bfa5300 */
[----:B------:R-:W-:Y:S02]  /*3e80*/  UISETP.NE.U32.AND UP6, UPT, UR26, URZ, UPT ;  /* 0x000000ff1a00728c */ /* 0x000fe4000bfc5070 */
[----:B------:R-:W-:-:S02]  /*3e90*/  UIADD3 UR5, UPT, UPT, UR17, 0x40, URZ ;  /* 0x0000004011057890 */ /* 0x000fc4000fffe0ff */
[----:B------:R-:W-:Y:S01]  /*3ea0*/  UISETP.NE.AND UP0, UPT, UR42, 0x1, UPT ;  /* 0x000000012a00788c */ /* 0x000fe2000bf05270 */
[----:B------:R-:W-:Y:S01]  /*3eb0*/  UMOV UR35, UR7 ;  /* 0x0000000700237c82 */ /* 0x000fe20008000000 */
[----:B------:R-:W-:Y:S01]  /*3ec0*/  UMOV UR34, UR9 ;  /* 0x0000000900227c82 */ /* 0x000fe20008000000 */
[----:B--2---:R-:W-:Y:S02]  /*3ed0*/  UISETP.NE.AND UP0, UPT, UR16, 0x1, UPT ;  /* 0x000000011000788c */ /* 0x004fe4000bf05270 */
[----:B------:R-:W-:Y:S02]  /*3ee0*/  UPLOP3.LUT UP4, UPT, UPT, UPT, UPT, 0x40, 0x4 ;  /* 0x000000000004789c */ /* 0x000fe40003f8e870 */
[----:B------:R-:W-:Y:S01]  /*3ef0*/  UISETP.GE.AND UP2, UPT, UR42, 0x1, UPT ;  /* 0x000000012a00788c */ /* 0x000fe2000bf46270 */
[----:B------:R-:W1:Y:S01]  /*3f00*/  LDCU.64 UR14, c[0x0][0xb28] ;  /* 0x00016500ff0e77ac */ /* 0x000e620008000a00 */
[----:B------:R-:W-:Y:S02]  /*3f10*/  UISETP.NE.AND.EX UP6, UPT, UR27, URZ, UPT, UP6 ;  /* 0x000000ff1b00728c */ /* 0x000fe4000bfc5360 */
[----:B------:R-:W-:-:S02]  /*3f20*/  UPRMT UR48, UR48, 0x654, UR5 ;  /* 0x0000065430307896 */ /* 0x000fc40008000005 */
[----:B------:R-:W-:Y:S02]  /*3f30*/  USHF.R.U32.HI UR35, URZ, UR29, UR35 ;  /* 0x0000001dff237299 */ /* 0x000fe40008011623 */
[----:B---3--:R-:W-:Y:S02]  /*3f40*/  USHF.R.U32.HI UR34, URZ, UR38, UR34 ;  /* 0x00000026ff227299 */ /* 0x008fe40008011622 */
[----:B------:R-:W-:Y:S02]  /*3f50*/  UISETP.NE.AND UP0, UPT, UR30, 0x1, UPT ;  /* 0x000000011e00788c */ /* 0x000fe4000bf05270 */
[----:B------:R-:W-:-:S11]  /*3f60*/  UISETP.NE.AND UP3, UPT, UR4, 0x1, UPT ;  /* 0x000000010400788c */ /* 0x000fd6000bf65270 */
.L_x_82:
[C---:B------:R-:W-:Y:S02]  /*3f70*/  LEA R3, R10.reuse, UR17, 0x3 ;  /* 0x000000110a037c11 */ /* 0x040fe4000f8e18ff */
[----:B------:R-:W-:Y:S02]  /*3f80*/  SHF.L.U32 R0, R9, 0x1f, RZ ;  /* 0x0000001f09007819 */ /* 0x000fe400000006ff */
[----:B------:R-:W-:Y:S02]  /*3f90*/  LEA R4, R10, UR17, 0x4 ;  /* 0x000000110a047c11 */ /* 0x000fe4000f8e20ff */
[----:B--2---:R-:W2:Y:S02]  /*3fa0*/  SYNCS.PHASECHK.TRANS64.TRYWAIT P0, [R3+URZ+0x60], R0 ;  /* 0x00006000030075a7 */ /* 0x004ea400080011ff */
[----:B--2---:R-:W-:Y:S05]  /*3fb0*/  @!P0 BRA `(.L_x_75) ;  /* 0x0000002c00b88947 */ /* 0x004fea0003800000 */
.L_x_129:
[----:B------:R-:W3:Y:S01]  /*3fc0*/  LDS.128 R4, [R4+0xf0] ;  /* 0x0000f00004047984 */ /* 0x000ee20000000c00 */
[----:B------:R-:W-:Y:S01]  /*3fd0*/  UISETP.GE.AND UP0, UPT, UR42, 0x1, UPT ;  /* 0x000000012a00788c */ /* 0x000fe2000bf06270 */
[----:B------:R-:W-:Y:S01]  /*3fe0*/  @!PT LDS RZ, [RZ] ;  /* 0x00000000fffff984 */ /* 0x000fe20000000800 */
[----:B------:R-:W-:Y:S01]  /*3ff0*/  @!PT LDS RZ, [RZ] ;  /* 0x00000000fffff984 */ /* 0x000fe20000000800 */
[----:B------:R-:W-:Y:S01]  /*4000*/  @!PT LDS RZ, [RZ] ;  /* 0x00000000fffff984 */ /* 0x000fe20000000800 */
[----:B------:R-:W-:Y:S01]  /*4010*/  @!PT LDS RZ, [RZ] ;  /* 0x00000000fffff984 */ /* 0x000fe20000000800 */
[----:B------:R4:W-:Y:S06]  /*4020*/  MEMBAR.ALL.CTA ;  /* 0x0000000000007992 */ /* 0x0009ec0000008000 */
[----:B----4-:R-:W4:Y:S01]  /*4030*/  FENCE.VIEW.ASYNC.S ;  /* 0x00000000000073c6 */ /* 0x010f220000000000 */
[----:B---3--:R-:W-:Y:S11]  /*4040*/  LOP3.LUT P0, RZ, R6, 0x1, RZ, 0xc0, !PT ;  /* 0x0000000106ff7812 */ /* 0x008ff6000780c0ff */
[----:B------:R-:W-:Y:S02]  /*4050*/  @!UPT UIADD3 URZ, UPT, UPT, URZ, URZ, URZ ;  /* 0x000000fffffff290 */ /* 0x000fe4000fffe0ff */
[----:B----4-:R-:W-:Y:S01]  /*4060*/  VOTEU.ANY UP2, P0 ;  /* 0x0000000000ff7886 */ /* 0x010fe20000040100 */
[----:B------:R-:W-:Y:S11]  /*4070*/  PLOP3.LUT P0, PT, PT, PT, UP2, 0x80, 0x8 ;  /* 0x000000000008781c */ /* 0x000ff60003f0f028 */
[----:B------:R-:W-:Y:S02]  /*4080*/  @!UPT UIADD3 URZ, UPT, UPT, URZ, URZ, URZ ;  /* 0x000000fffffff290 */ /* 0x000fe4000fffe0ff */
[----:B--2---:R-:W-:Y:S02]  /*4090*/  @P0 SHF.R.U32.HI R0, RZ, 0x10, R5 ;  /* 0x00000010ff000819 */ /* 0x004fe40000011605 */
[----:B------:R-:W-:Y:S02]  /*40a0*/  @P0 MOV R2, R4 ;  /* 0x0000000400020202 */ /* 0x000fe40000000f00 */
[----:B------:R-:W-:Y:S01]  /*40b0*/  @P0 R2UR UR4, R0 ;  /* 0x00000000000402ca */ /* 0x000fe200000e0000 */
[----:B------:R-:W-:Y:S01]  /*40c0*/  VIADD R0, R3, 0x70 ;  /* 0x0000007003007836 */ /* 0x000fe20000000000 */
[----:B------:R-:W-:Y:S02]  /*40d0*/  @P0 LOP3.LUT R4, R5, 0xffff, RZ, 0xc0, !PT ;  /* 0x0000ffff05040812 */ /* 0x000fe400078ec0ff */
[----:B------:R-:W-:Y:S02]  /*40e0*/  @P0 R2UR UR6, R2 ;  /* 0x00000000020602ca */ /* 0x000fe400000e0000 */
[----:B------:R-:W-:Y:S02]  /*40f0*/  PRMT R0, RZ, 0x654, R0 ;  /* 0x00000654ff007816 */ /* 0x000fe40000000000 */
[----:B------:R-:W-:Y:S02]  /*4100*/  @P0 R2UR UR5, R4 ;  /* 0x00000000040502ca */ /* 0x000fe400000e0000 */
[----:B------:R2:W-:Y:S03]  /*4110*/  SYNCS.ARRIVE.TRANS64.RED.A1T0 RZ, [R0+URZ], RZ ;  /* 0x000000ff00ff79a7 */ /* 0x0005e600081004ff */
[----:B------:R-:W-:Y:S04]  /*4120*/  @UP2 UMOV UR25, UR4 ;  /* 0x0000000400192c82 */ /* 0x000fe80008000000 */
[----:B------:R-:W-:Y:S04]  /*4130*/  @UP2 UMOV UR13, UR6 ;  /* 0x00000006000d2c82 */ /* 0x000fe80008000000 */
[----:B------:R-:W-:Y:S01]  /*4140*/  @UP2 UMOV UR7, UR5 ;  /* 0x0000000500072c82 */ /* 0x000fe20008000000 */
[----:B------:R-:W-:Y:S05]  /*4150*/  BRA.U !UP0, `(.L_x_76) ;  /* 0x0000000108c07547 */ /* 0x000fea000b800000 */
[----:B------:R-:W-:Y:S02]  /*4160*/  UIMAD.WIDE.U32 UR10, UR7, UR31, URZ ;  /* 0x0000001f070a72a5 */ /* 0x000fe4000f8e00ff */
[----:B------:R-:W-:Y:S02]  /*4170*/  UP2UR UR12, UPR, URZ, 0x4 ;  /* 0x00000004ff0c7883 */ /* 0x000fe40008000000 */
[----:B------:R-:W-:Y:S02]  /*4180*/  UISETP.NE.AND UP2, UPT, UR30, 0x1, UPT ;  /* 0x000000011e00788c */ /* 0x000fe4000bf45270 */
[----:B------:R-:W-:Y:S02]  /*4190*/  UIMAD.WIDE.U32 UR18, UR13, UR28, URZ ;  /* 0x0000001c0d1272a5 */ /* 0x000fe4000f8e00ff */
[----:B------:R-:W-:Y:S02]  /*41a0*/  USEL UR4, UR32, UR34, !UP2 ;  /* 0x0000002220047287 */ /* 0x000fe4000d000000 */
[----:B------:R-:W-:Y:S02]  /*41b0*/  UISETP.NE.AND UP0, UPT, UR16, 0x1, UPT ;  /* 0x000000011000788c */ /* 0x000fe4000bf05270 */
[----:B------:R-:W-:Y:S02]  /*41c0*/  UP2UR UR24, UPR, URZ, 0x2 ;  /* 0x00000002ff187883 */ /* 0x000fe40008000000 */
[----:B------:R-:W-:Y:S02]  /*41d0*/  UISETP.NE.AND UP1, UPT, UR42, 0x1, UPT ;  /* 0x000000012a00788c */ /* 0x000fe4000bf25270 */
[----:B-1----:R-:W-:Y:S02]  /*41e0*/  UIMAD.WIDE.U32 UR20, UR4, UR14, URZ ;  /* 0x0000000e041472a5 */ /* 0x002fe4000f8e00ff */
[----:B------:R-:W-:Y:S01]  /*41f0*/  USEL UR8, UR33, UR35, !UP0 ;  /* 0x0000002321087287 */ /* 0x000fe2000c000000 */
[----:B------:R-:W-:Y:S02]  /*4200*/  UMOV UR5, UR11 ;  /* 0x0000000b00057c82 */ /* 0x000fe40008000000 */
[----:B------:R-:W-:Y:S02]  /*4210*/  USHF.R.U32.HI UR6, URZ, UR38, UR5 ;  /* 0x00000026ff067299 */ /* 0x000fe40008011605 */
[----:B------:R-:W-:Y:S02]  /*4220*/  UIMAD.WIDE.U32 UR22, UR8, UR14, URZ ;  /* 0x0000000e081672a5 */ /* 0x000fe4000f8e00ff */
[----:B------:R-:W-:Y:S02]  /*4230*/  USEL UR6, UR7, UR6, !UP2 ;  /* 0x0000000607067287 */ /* 0x000fe4000d000000 */
[----:B------:R-:W-:Y:S02]  /*4240*/  UISETP.NE.AND UP2, UPT, UR12, URZ, UPT ;  /* 0x000000ff0c00728c */ /* 0x000fe4000bf45270 */
[----:B------:R-:W-:Y:S01]  /*4250*/  UIMAD.WIDE.U32 UR10, UR6, UR14, URZ ;  /* 0x0000000e060a72a5 */ /* 0x000fe2000f8e00ff */
[----:B------:R-:W-:Y:S02]  /*4260*/  UMOV UR5, UR19 ;  /* 0x0000001300057c82 */ /* 0x000fe40008000000 */
[----:B------:R-:W-:Y:S03]  /*4270*/  USHF.R.U32.HI UR9, URZ, UR29, UR5 ;  /* 0x0000001dff097299 */ /* 0x000fe60008011605 */
[----:B------:R-:W-:Y:S02]  /*4280*/  UMOV UR5, UR21 ;  /* 0x0000001500057c82 */ /* 0x000fe40008000000 */
[----:B------:R-:W-:Y:S03]  /*4290*/  @UP1 USHF.R.U32.HI UR4, URZ, UR15, UR5 ;  /* 0x0000000fff041299 */ /* 0x000fe60008011605 */
[----:B------:R-:W-:Y:S01]  /*42a0*/  UMOV UR5, UR23 ;  /* 0x0000001700057c82 */ /* 0x000fe20008000000 */
[----:B------:R-:W-:Y:S02]  /*42b0*/  UIMAD UR4, UR42, UR4, URZ ;  /* 0x000000042a0472a4 */ /* 0x000fe4000f8e02ff */
[----:B------:R-:W-:Y:S02]  /*42c0*/  @UP1 USHF.R.U32.HI UR8, URZ, UR15, UR5 ;  /* 0x0000000fff081299 */ /* 0x000fe40008011605 */
[----:B------:R-:W-:Y:S02]  /*42d0*/  USEL UR5, UR13, UR9, !UP0 ;  /* 0x000000090d057287 */ /* 0x000fe4000c000000 */
[----:B------:R-:W-:Y:S02]  /*42e0*/  UIMAD UR9, UR42, UR8, URZ ;  /* 0x000000082a0972a4 */ /* 0x000fe4000f8e02ff */
[----:B------:R-:W-:Y:S03]  /*42f0*/  UISETP.GE.AND UP0, UPT, UR6, UR4, UPT ;  /* 0x000000040600728c */ /* 0x000fe6000bf06270 */
[----:B------:R-:W-:Y:S01]  /*4300*/  UMOV UR4, UR11 ;  /* 0x0000000b00047c82 */ /* 0x000fe20008000000 */
[----:B------:R-:W-:Y:S02]  /*4310*/  UISETP.GE.OR UP0, UPT, UR5, UR9, UP0 ;  /* 0x000000090500728c */ /* 0x000fe40008706670 */
[----:B------:R-:W-:Y:S02]  /*4320*/  USHF.R.U32.HI UR4, URZ, UR15, UR4 ;  /* 0x0000000fff047299 */ /* 0x000fe40008011604 */
[----:B------:R-:W-:Y:S02]  /*4330*/  UIMAD.WIDE.U32 UR10, UR5, UR14, URZ ;  /* 0x0000000e050a72a5 */ /* 0x000fe4000f8e00ff */
[----:B------:R-:W-:Y:S04]  /*4340*/  USEL UR12, UR6, UR4, !UP1 ;  /* 0x00000004060c7287 */ /* 0x000fe8000c800000 */
[----:B------:R-:W-:Y:S01]  /*4350*/  UIADD3 UR9, UPT, UPT, -UR12, URZ, URZ ;  /* 0x000000ff0c097290 */ /* 0x000fe2000fffe1ff */
[----:B------:R-:W-:Y:S02]  /*4360*/  @!UP0 UMOV UR4, UR11 ;  /* 0x0000000b00048c82 */ /* 0x000fe40008000000 */
[----:B------:R-:W-:Y:S02]  /*4370*/  @!UP0 USHF.R.U32.HI UR4, URZ, UR15, UR4 ;  /* 0x0000000fff048299 */ /* 0x000fe40008011604 */
[----:B------:R-:W-:Y:S02]  /*4380*/  UIMAD UR9, UR42, UR9, UR6 ;  /* 0x000000092a0972a4 */ /* 0x000fe4000f8e0206 */
[----:B------:R-:W-:Y:S02]  /*4390*/  @!UP0 USEL UR4, UR5, UR4, !UP1 ;  /* 0x0000000405048287 */ /* 0x000fe4000c800000 */
[----:B------:R-:W-:Y:S02]  /*43a0*/  UISETP.NE.AND UP1, UPT, UR24, URZ, UPT ;  /* 0x000000ff1800728c */ /* 0x000fe4000bf25270 */
[----:B------:R-:W-:Y:S02]  /*43b0*/  @!UP0 UIMAD UR9, UR8, UR9, UR4 ;  /* 0x00000009080982a4 */ /* 0x000fe4000f8e0204 */
[----:B------:R-:W-:Y:S02]  /*43c0*/  @!UP0 UIADD3 UR10, UPT, UPT, UR12, -UR4, URZ ;  /* 0x800000040c0a8290 */ /* 0x000fe4000fffe0ff */
[----:B------:R-:W-:Y:S02]  /*43d0*/  UIADD3 UR4, UPT, UPT, -UR5, URZ, URZ ;  /* 0x000000ff05047290 */ /* 0x000fe4000fffe1ff */
[----:B------:R-:W-:Y:S02]  /*43e0*/  UIADD3 UR8, UPT, UPT, -UR6, URZ, URZ ;  /* 0x000000ff06087290 */ /* 0x000fe4000fffe1ff */
[----:B------:R-:W-:Y:S02]  /*43f0*/  @!UP0 UIMAD UR6, UR10, UR42, UR5 ;  /* 0x0000002a0a0682a4 */ /* 0x000fe4000f8e0205 */
[----:B------:R-:W-:Y:S02]  /*4400*/  UIMAD UR13, UR16, UR4, UR13 ;  /* 0x00000004100d72a4 */ /* 0x000fe4000f8e020d */
[----:B------:R-:W-:Y:S01]  /*4410*/  UIMAD UR7, UR30, UR8, UR7 ;  /* 0x000000081e0772a4 */ /* 0x000fe2000f8e0207 */
[----:B------:R-:W-:Y:S02]  /*4420*/  @!UP0 UMOV UR5, UR9 ;  /* 0x0000000900058c82 */ /* 0x000fe40008000000 */
[----:B------:R-:W-:Y:S02]  /*4430*/  UIMAD UR13, UR5, UR16, UR13 ;  /* 0x00000010050d72a4 */ /* 0x000fe4000f8e020d */
[----:B------:R-:W-:Y:S11]  /*4440*/  UIMAD UR7, UR6, UR30, UR7 ;  /* 0x0000001e060772a4 */ /* 0x000ff6000f8e0207 */
[----:B------:R-:W-:Y:S01]  /*4450*/  @!UPT UIADD3 URZ, UPT, UPT, URZ, URZ, URZ ;  /* 0x000000fffffff290 */ /* 0x000fe2000fffe0ff */
.L_x_76:
[----:B------:R-:W3:Y:S01]  /*4460*/  @!UP3 LDCU.128 UR20, c[0x0][0xb10] ;  /* 0x00016200ff14b7ac */ /* 0x000ee20008000c00 */
[----:B------:R-:W-:Y:S02]  /*4470*/  ISETP.NE.U32.AND P0, PT, RZ, UR26, PT ;  /* 0x0000001aff007c0c */ /* 0x000fe4000bf05070 */
[----:B------:R-:W-:Y:S02]  /*4480*/  SHF.L.U32 R2, R11, 0x1f, RZ ;  /* 0x0000001f0b027819 */ /* 0x000fe400000006ff */
[----:B------:R-:W-:Y:S01]  /*4490*/  ISETP.NE.AND.EX P0, PT, RZ, UR27, PT, P0 ;  /* 0x0000001bff007c0c */ /* 0x000fe2000bf05300 */
[----:B------:R-:W4:Y:S01]  /*44a0*/  @!UP3 LDCU UR5, c[0x0][0xb0c] ;  /* 0x00016180ff05b7ac */ /* 0x000f220008000800 */
[----:B---3--:R-:W-:Y:S07]  /*44b0*/  UIMAD.WIDE.U32 UR8, UR13, UR20, URZ ;  /* 0x000000140d0872a5 */ /* 0x008fee000f8e00ff */
[----:B------:R-:W-:Y:S01]  /*44c0*/  @!UP3 UMOV UR4, UR9 ;  /* 0x000000090004bc82 */ /* 0x000fe20008000000 */
[----:B----4-:R-:W-:Y:S02]  /*44d0*/  @!UP3 UISETP.NE.AND UP0, UPT, UR5, 0x1, UPT ;  /* 0x000000010500b88c */ /* 0x010fe4000bf05270 */
[----:B------:R-:W-:Y:S02]  /*44e0*/  @!UP3 USHF.R.U32.HI UR4, URZ, UR21, UR4 ;  /* 0x00000015ff04b299 */ /* 0x000fe40008011604 */
[----:B------:R-:W-:Y:S02]  /*44f0*/  UIMAD.WIDE.U32 UR8, UR7, UR23, URZ ;  /* 0x00000017070872a5 */ /* 0x000fe4000f8e00ff */
[----:B------:R-:W-:Y:S02]  /*4500*/  @!UP3 USEL UR10, UR13, UR4, !UP0 ;  /* 0x000000040d0ab287 */ /* 0x000fe4000c000000 */
[----:B------:R-:W-:Y:S03]  /*4510*/  @!UP3 UISETP.NE.AND UP0, UPT, UR22, 0x1, UPT ;  /* 0x000000011600b88c */ /* 0x000fe6000bf05270 */
[----:B------:R-:W-:Y:S02]  /*4520*/  @!UP3 UMOV UR6, UR9 ;  /* 0x000000090006bc82 */ /* 0x000fe40008000000 */
[----:B------:R-:W3:Y:S02]  /*4530*/  @!UP3 LDCU UR4, c[0x0][0xb20] ;  /* 0x00016400ff04b7ac */ /* 0x000ee40008000800 */
[----:B---3--:R-:W-:Y:S04]  /*4540*/  @!UP3 USHF.R.U32.HI UR6, URZ, UR4, UR6 ;  /* 0x00000004ff06b299 */ /* 0x008fe80008011606 */
[----:B------:R-:W-:Y:S04]  /*4550*/  @!UP3 USEL UR6, UR7, UR6, !UP0 ;  /* 0x000000060706b287 */ /* 0x000fe8000c000000 */
[----:B------:R-:W-:Y:S02]  /*4560*/  @!UP3 UIADD3 UR4, UPT, UPT, -UR10, UR6, URZ ;  /* 0x000000060a04b290 */ /* 0x000fe4000fffe1ff */
[----:B------:R-:W-:Y:S02]  /*4570*/  @!UP3 UIADD3 UR6, UPT, UPT, UR10, -UR6, URZ ;  /* 0x800000060a06b290 */ /* 0x000fe4000fffe0ff */
[----:B------:R-:W-:Y:S02]  /*4580*/  @!UP3 UIMAD UR13, UR4, UR5, UR13 ;  /* 0x00000005040db2a4 */ /* 0x000fe4000f8e020d */
[----:B------:R-:W-:Y:S01]  /*4590*/  @!UP3 UIMAD UR7, UR6, UR22, UR7 ;  /* 0x000000160607b2a4 */ /* 0x000fe2000f8e0207 */
[----:B------:R-:W-:Y:S11]  /*45a0*/  BRA.U UP4, `(.L_x_77) ;  /* 0x0000000104107547 */ /* 0x000ff6000b800000 */
[----:B------:R-:W-:Y:S04]  /*45b0*/  MOV R3, UR37 ;  /* 0x0000002500037c02 */ /* 0x000fe80008000f00 */
[----:B------:R-:W-:Y:S04]  /*45c0*/  SHF.L.U32 R3, R3, 0x1f, RZ ;  /* 0x0000001f03037819 */ /* 0x000fe800000006ff */
[----:B------:R-:W3:Y:S02]  /*45d0*/  SYNCS.PHASECHK.TRANS64.TRYWAIT P1, [UR17+0x58], R3 ;  /* 0x00005803ff0075a7 */ /* 0x000ee40008021111 */
[----:B---3--:R-:W-:Y:S05]  /*45e0*/  @!P1 BRA `(.L_x_78) ;  /* 0x0000002800409947 */ /* 0x008fea0003800000 */
.L_x_77:
[----:B------:R-:W-:Y:S05]  /*45f0*/  BRA.U !UP6, `(.L_x_79) ;  /* 0x000000010e387547 */ /* 0x000fea000b800000 */
[----:B------:R-:W-:Y:S01]  /*4600*/  UPLOP3.LUT UP1, UPT, UPT, UPT, UP5, 0x80, 0x8 ;  /* 0x000000000008789c */ /* 0x000fe20003f2f050 */
[----:B--2---:R-:W-:Y:S01]  /*4610*/  HFMA2 R0, -RZ, RZ, 0, 5.9604644775390625e-08 ;  /* 0x00000001ff007431 */ /* 0x004fe200000001ff */
[----:B------:R-:W2:Y:S01]  /*4620*/  LDCU.64 UR8, c[0x0][0x358] ;  /* 0x00006b00ff0877ac */ /* 0x000ea20008000a00 */
[----:B------:R-:W-:Y:S03]  /*4630*/  IMAD.MOV.U32 R79, RZ, RZ, 0x1 ;  /* 0x00000001ff4f7424 */ /* 0x000fe600078e00ff */
[----:B------:R-:W-:Y:S05]  /*4640*/  PLOP3.LUT P1, PT, PT, PT, UP1, 0x80, 0x8 ;  /* 0x000000000008781c */ /* 0x000fea0003f2f018 */
[----:B------:R-:W3:Y:S01]  /*4650*/  @UP1 LDCU.64 UR4, c[0x0][0x888] ;  /* 0x00011100ff0417ac */ /* 0x000ee20008000a00 */
[----:B------:R-:W-:Y:S07]  /*4660*/  @UP1 UIMAD UR6, UR36, UR26, URZ ;  /* 0x0000001a240612a4 */ /* 0x000fee000f8e02ff */
[----:B------:R-:W-:Y:S01]  /*4670*/  @!P1 PRMT R79, R0, 0x7610, R79 ;  /* 0x00007610004f9816 */ /* 0x000fe2000000004f */
[----:B---3--:R-:W-:Y:S06]  /*4680*/  @UP1 UIMAD.WIDE UR4, UR6, 0x4, UR4 ;  /* 0x00000004060418a5 */ /* 0x008fec000f8e0204 */
[----:B------:R-:W-:Y:S01]  /*4690*/  IMAD.U32 R4, RZ, RZ, UR4 ;  /* 0x00000004ff047e24 */ /* 0x000fe2000f8e00ff */
[----:B------:R-:W-:Y:S04]  /*46a0*/  MOV R5, UR5 ;  /* 0x0000000500057c02 */ /* 0x000fe80008000f00 */
[----:B------:R-:W3:Y:S01]  /*46b0*/  @!UP1 LDCU UR4, c[0x0][0x880] ;  /* 0x00011000ff0497ac */ /* 0x000ee20008000800 */
[----:B--2--5:R4:W5:Y:S02]  /*46c0*/  @P1 LDG.E R39, desc[UR8][R4.64] ;  /* 0x0000000804271981 */ /* 0x024964000c1e1900 */
[----:B---34-:R-:W-:Y:S07]  /*46d0*/  @!P1 IMAD.U32 R39, RZ, RZ, UR4 ;  /* 0x00000004ff279e24 */ /* 0x018fee000f8e00ff */
.L_x_79:
[----:B-----5:R-:W-:Y:S01]  /*46e0*/  @!P0 FSETP.EQ.AND P2, PT, R39, RZ, PT ;  /* 0x000000ff2700820b */ /* 0x020fe20003f42000 */
[----:B------:R-:W-:Y:S01]  /*46f0*/  @!UPT UIADD3 URZ, UPT, UPT, URZ, URZ, URZ ;  /* 0x000000fffffff290 */ /* 0x000fe2000fffe0ff */
[----:B------:R-:W-:Y:S11]  /*4700*/  @!P0 BRA `(.L_x_80) ;  /* 0x0000000000148947 */ /* 0x000ff60003800000 */
[----:B------:R-:W-:Y:S02]  /*4710*/  LOP3.LUT P0, RZ, R79, 0xff, RZ, 0xc0, !PT ;  /* 0x000000ff4fff7812 */ /* 0x000fe4000780c0ff */
[----:B------:R-:W-:Y:S04]  /*4720*/  PLOP3.LUT P2, PT, PT, PT, UP1, 0x80, 0x8 ;  /* 0x000000000008781c */ /* 0x000fe80003f4f018 */
[----:B------:R-:W-:Y:S07]  /*4730*/  PLOP3.LUT P2, PT, P2, PT, PT, 0x8, 0x80 ;  /* 0x000000000080781c */ /* 0x000fee000174e170 */
[----:B------:R-:W-:Y:S11]  /*4740*/  @P0 FSETP.EQ.AND P2, PT, R39, RZ, PT ;  /* 0x000000ff2700020b */ /* 0x000ff60003f42000 */
[----:B------:R-:W-:Y:S02]  /*4750*/  @!UPT UIADD3 URZ, UPT, UPT, URZ, URZ, URZ ;  /* 0x000000fffffff290 */ /* 0x000fe4000fffe0ff */
.L_x_80:
[----:B------:R-:W3:Y:S01]  /*4760*/  SYNCS.PHASECHK.TRANS64.TRYWAIT P0, [UR17+0x48], R2 ;  /* 0x00004802ff0075a7 */ /* 0x000ee20008001111 */
[----:B------:R-:W-:Y:S02]  /*4770*/  ELECT P1, URZ, PT ;  /* 0x0000000000ff782f */ /* 0x000fe40003820000 */
[----:B------:R-:W-:Y:S01]  /*4780*/  IADD3 R10, PT, PT, R10, 0x1, RZ ;  /* 0x000000010a0a7810 */ /* 0x000fe20007ffe0ff */
[----:B---3--:R-:W-:Y:S10]  /*4790*/  @!P0 BRA `(.L_x_81) ;  /* 0x0000002400ec8947 */ /* 0x008ff40003800000 */
.L_x_132:
[----:B------:R-:W-:Y:S01]  /*47a0*/  PLOP3.LUT P1, PT, P2, P1, PT, 0xf2, 0x2f ;  /* 0x00000000002f781c */ /* 0x000fe20001723e72 */
[----:B------:R-:W-:Y:S01]  /*47b0*/  UMOV UR18, 0x0 ;  /* 0x0000000000127882 */ /* 0x000fe20000000000 */
[----:B------:R-:W-:Y:S01]  /*47c0*/  UMOV UR19, 0x10000000 ;  /* 0x1000000000137882 */ /* 0x000fe20000000000 */
[----:B------:R-:W-:Y:S01]  /*47d0*/  UMOV UR12, UR36 ;  /* 0x00000024000c7c82 */ /* 0x000fe20008000000 */
[----:B------:R-:W-:Y:S01]  /*47e0*/  LOP3.LUT R11, R11, 0x1, RZ, 0x3c, !PT ;  /* 0x000000010b0b7812 */ /* 0x000fe200078e3cff */
[----:B------:R-:W-:Y:S01]  /*47f0*/  UMOV UR36, UR25 ;  /* 0x0000001900247c82 */ /* 0x000fe20008000000 */
[----:B------:R-:W-:Y:S07]  /*4800*/  UPLOP3.LUT UP4, UPT, UPT, UPT, UPT, 0x80, 0x8 ;  /* 0x000000000008789c */ /* 0x000fee0003f8f070 */
[----:B--2---:R-:W-:Y:S01]  /*4810*/  @!P1 IADD3 R2, P0, PT, R12, 0x580, RZ ;  /* 0x000005800c029810 */ /* 0x004fe20007f1e0ff */
[----:B------:R-:W-:Y:S03]  /*4820*/  VOTEU.ALL UP0, P1 ;  /* 0x0000000000ff7886 */ /* 0x000fe60000800000 */
[----:B------:R-:W-:Y:S01]  /*4830*/  @!P1 R2UR UR5, R2 ;  /* 0x00000000020592ca */ /* 0x000fe200000e0000 */
[----:B------:R-:W-:Y:S01]  /*4840*/  @!P1 IMAD.X R0, RZ, RZ, R13, P0 ;  /* 0x000000ffff009224 */ /* 0x000fe200000e060d */
[----:B------:R-:W-:Y:S01]  /*4850*/  @!UP0 USHF.L.U32 UR10, UR45, 0x6, URZ ;  /* 0x000000062d0a8899 */ /* 0x000fe200080006ff */
[----:B------:R-:W-:Y:S01]  /*4860*/  ISETP.NE.AND P0, PT, R10, 0x2, PT ;  /* 0x000000020a00780c */ /* 0x000fe20003f05270 */
[----:B------:R-:W-:Y:S02]  /*4870*/  @!UP0 USHF.L.U32 UR11, UR46, 0x6, URZ ;  /* 0x000000062e0b8899 */ /* 0x000fe400080006ff */
[----:B------:R-:W-:Y:S01]  /*4880*/  @!P1 R2UR UR4, R0 ;  /* 0x00000000000492ca */ /* 0x000fe200000e0000 */
[----:B------:R-:W-:Y:S01]  /*4890*/  @!UP0 UIADD3 UR8, UPT, UPT, UR17, 0x200, URZ ;  /* 0x0000020011088890 */ /* 0x000fe2000fffe0ff */
[----:B------:R-:W-:Y:S01]  /*48a0*/  SEL R0, RZ, 0x1, P0 ;  /* 0x00000001ff007807 */ /* 0x000fe20000000000 */
[----:B------:R-:W-:Y:S01]  /*48b0*/  @!UP0 UIADD3 UR9, UPT, UPT, UR17, 0x40, URZ ;  /* 0x0000004011098890 */ /* 0x000fe2000fffe0ff */
[----:B------:R-:W-:Y:S01]  /*48c0*/  SEL R10, R10, RZ, P0 ;  /* 0x000000ff0a0a7207 */ /* 0x000fe20000000000 */
[----:B------:R-:W-:Y:S01]  /*48d0*/  VOTEU.ALL UP0, P1 ;  /* 0x0000000000ff7886 */ /* 0x000fe20000800000 */
[----:B------:R-:W-:Y:S01]  /*48e0*/  LOP3.LUT R9, R9, R0, RZ, 0x3c, !PT ;  /* 0x0000000009097212 */ /* 0x000fe200078e3cff */
[----:B------:R-:W-:Y:S01]  /*48f0*/  IMAD.U32 R2, RZ, RZ, UR5 ;  /* 0x00000005ff027e24 */ /* 0x000fe2000f8e00ff */
[----:B------:R-:W-:Y:S02]  /*4900*/  UIADD3 UR45, UPT, UPT, UR7, UR57, URZ ;  /* 0x00000039072d7290 */ /* 0x000fe4000fffe0ff */
[----:B------:R-:W-:Y:S03]  /*4910*/  UIADD3 UR46, UPT, UPT, UR13, UR60, URZ ;  /* 0x0000003c0d2e7290 */ /* 0x000fe6000fffe0ff */
[----:B------:R-:W-:Y:S01]  /*4920*/  IMAD.U32 R3, RZ, RZ, UR4 ;  /* 0x00000004ff037e24 */ /* 0x000fe2000f8e00ff */
[----:B------:R-:W-:Y:S04]  /*4930*/  @!P1 R2UR UR4, R2 ;  /* 0x00000000020492ca */ /* 0x000fe800000e0000 */
[----:B------:R-:W-:Y:S11]  /*4940*/  @!P1 R2UR UR5, R3 ;  /* 0x00000000030592ca */ /* 0x000ff600000e0000 */
[----:B------:R-:W-:Y:S02]  /*4950*/  @!UPT UIADD3 URZ, UPT, UPT, URZ, URZ, URZ ;  /* 0x000000fffffff290 */ /* 0x000fe4000fffe0ff */
[----:B------:R2:W-:Y:S01]  /*4960*/  @!UP0 UTMALDG.3D [UR8], [UR4], desc[UR18] ;  /* 0x00001208040085b4 */ /* 0x0005e20008011000 */
[----:B------:R2:W-:Y:S01]  /*4970*/  @!P1 SYNCS.ARRIVE.TRANS64.RED.A0TR RZ, [UR17+0x40], R8 ;  /* 0x00004008ffff99a7 */ /* 0x0005e20008300411 */
[----:B------:R-:W-:Y:S01]  /*4980*/  SYNCS.ARRIVE.TRANS64.RED.A1T0 RZ, [UR48], RZ ;  /* 0x000000ffffff79a7 */ /* 0x000fe20008100430 */
[----:B------:R-:W-:Y:S05]  /*4990*/  BRA.U UP2, `(.L_x_82) ;  /* 0xfffffff502747547 */ /* 0x000fea000b83ffff */
[----:B------:R-:W-:Y:S07]  /*49a0*/  MOV R0, UR17 ;  /* 0x0000001100007c02 */ /* 0x000fee0008000f00 */
.L_x_83:
[----:B---3--:R-:W-:-:S04]  /*49b0*/  SHF.L.U32 R2, R11, 0x1f, RZ ;  /* 0x0000001f0b027819 */ /* 0x008fc800000006ff */
[----:B------:R3:W4:Y:S03]  /*49c0*/  SYNCS.PHASECHK.TRANS64.TRYWAIT P0, [R0+URZ+0x48], R2 ;  /* 0x00004802000075a7 */ /* 0x00072600080011ff */
[----:B----4-:R-:W-:Y:S05]  /*49d0*/  @!P0 NANOSLEEP.SYNCS 0x989680 ;  /* 0x009896800000895d */ /* 0x010fea0003900000 */
[----:B------:R-:W4:Y:S02]  /*49e0*/  @!P0 SYNCS.PHASECHK.TRANS64 P0, [R0+URZ+0x48], R2 ;  /* 0x00004802000085a7 */ /* 0x000f2400080010ff */
[----:B-12-4-:R-:W-:Y:S05]  /*49f0*/  @P0 EXIT ;  /* 0x000000000000094d */ /* 0x016fea0003800000 */
[----:B------:R-:W-:Y:S05]  /*4a00*/  BRA `(.L_x_83) ;  /* 0xfffffffc00e87947 */ /* 0x000fea000383ffff */
.L_x_74:
[----:B------:R-:W-:-:S06]  /*4a10*/  UISETP.GE.AND UP0, UPT, UR18, 0x4, UPT ;  /* 0x000000041200788c */ /* 0x000fcc000bf06270 */
[----:B------:R-:W-:-:S13]  /*4a20*/  PLOP3.LUT P0, PT, PT, PT, UP0, 0x80, 0x8 ;  /* 0x000000000008781c */ /* 0x000fda0003f0f008 */
[----:B-1----:R-:W-:Y:S05]  /*4a30*/  @!P0 EXIT ;  /* 0x000000000000894d */ /* 0x002fea0003800000 */
[----:B------:R-:W-:Y:S01]  /*4a40*/  BAR.SYNC.DEFER_BLOCKING 0x6, 0xa0 ;  /* 0x0182800000007b1d */ /* 0x000fe20000010000 */
[C---:B------:R-:W-:Y:S02]  /*4a50*/  IMAD.SHL.U32 R7, R76.reuse, 0x40, RZ ;  /* 0x000000404c077824 */ /* 0x040fe400078e00ff */
[----:B------:R-:W-:Y:S02]  /*4a60*/  HFMA2 R81, -RZ, RZ, 0, 0 ;  /* 0x00000000ff517431 */ /* 0x000fe400000001ff */
[C---:B------:R-:W-:Y:S01]  /*4a70*/  IMAD.SHL.U32 R4, R76.reuse, 0x20, RZ ;  /* 0x000000204c047824 */ /* 0x040fe200078e00ff */
[----:B------:R-:W-:Y:S01]  /*4a80*/  CS2R R82, SRZ ;  /* 0x0000000000527805 */ /* 0x000fe2000001ff00 */
[----:B------:R-:W-:Y:S01]  /*4a90*/  IMAD.SHL.U32 R6, R76, 0x2, RZ ;  /* 0x000000024c067824 */ /* 0x000fe200078e00ff */
[----:B------:R-:W-:Y:S01]  /*4aa0*/  UMOV UR44, 0x400 ;  /* 0x00000400002c7882 */ /* 0x000fe20000000000 */
[----:B------:R-:W-:Y:S01]  /*4ab0*/  LOP3.LUT R5, R7, 0x180, RZ, 0xc0, !PT ;  /* 0x0000018007057812 */ /* 0x000fe200078ec0ff */
[----:B------:R-:W-:Y:S01]  /*4ac0*/  ULEA UR44, UR48, UR44, 0x18 ;  /* 0x0000002c302c7291 */ /* 0x000fe2000f8ec0ff */
[----:B------:R-:W-:Y:S01]  /*4ad0*/  LOP3.LUT R4, R4, 0xc00, RZ, 0xc0, !PT ;  /* 0x00000c0004047812 */ /* 0x000fe200078ec0ff */
[----:B------:R-:W1:Y:S01]  /*4ae0*/  LDC.64 R72, c[0x0][0x888] ;  /* 0x00022200ff487b82 */ /* 0x000e620000000a00 */
[----:B------:R-:W-:Y:S01]  /*4af0*/  LOP3.LUT R6, R5, 0x20, R6, 0xf8, !PT ;  /* 0x0000002005067812 */ /* 0x000fe200078ef806 */
[----:B------:R-:W-:Y:S01]  /*4b00*/  IMAD.SHL.U32 R5, R76, 0x8, RZ ;  /* 0x000000084c057824 */ /* 0x000fe200078e00ff */
[----:B------:R-:W-:Y:S01]  /*4b10*/  LOP3.LUT R4, R4, 0x40, R7, 0xf8, !PT ;  /* 0x0000004004047812 */ /* 0x000fe200078ef807 */
[----:B------:R-:W-:Y:S01]  /*4b20*/  IMAD.U32 R37, R76, 0x10000, RZ ;  /* 0x000100004c257824 */ /* 0x000fe200078e00ff */
[----:B------:R-:W-:Y:S01]  /*4b30*/  UIADD3 UR4, UPT, UPT, UR44, 0x1200, URZ ;  /* 0x000012002c047890 */ /* 0x000fe2000fffe0ff */
[----:B------:R-:W-:Y:S01]  /*4b40*/  IMAD.MOV.U32 R36, RZ, RZ, RZ ;  /* 0x000000ffff247224 */ /* 0x000fe200078e00ff */
[----:B------:R-:W-:Y:S01]  /*4b50*/  LOP3.LUT R5, R6, 0x30, R5, 0x78, !PT ;  /* 0x0000003006057812 */ /* 0x000fe200078e7805 */
[----:B------:R-:W2:Y:S01]  /*4b60*/  LDC.64 R74, c[0x0][0x890] ;  /* 0x00022400ff4a7b82 */ /* 0x000ea20000000a00 */
[----:B------:R-:W-:Y:S01]  /*4b70*/  LOP3.LUT R4, R4, 0x200, R7, 0xf8, !PT ;  /* 0x0000020004047812 */ /* 0x000fe200078ef807 */
[----:B------:R-:W-:Y:S01]  /*4b80*/  IMAD.MOV.U32 R84, RZ, RZ, RZ ;  /* 0x000000ffff547224 */ /* 0x000fe200078e00ff */
[----:B------:R-:W-:Y:S01]  /*4b90*/  LOP3.LUT R37, R37, 0x600000, RZ, 0xc0, !PT ;  /* 0x0060000025257812 */ /* 0x000fe200078ec0ff */
[----:B------:R-:W-:Y:S01]  /*4ba0*/  IMAD.U32 R85, RZ, RZ, UR4 ;  /* 0x00000004ff557e24 */ /* 0x000fe2000f8e00ff */
[----:B------:R-:W-:Y:S01]  /*4bb0*/  LOP3.LUT R78, R4, R5, RZ, 0xfc, !PT ;  /* 0x00000005044e7212 */ /* 0x000fe200078efcff */
[----:B------:R-:W3:Y:S01]  /*4bc0*/  LDS R0, [UR44+0x110] ;  /* 0x0001102cff007984 */ /* 0x000ee20008000800 */
[----:B------:R-:W-:Y:S01]  /*4bd0*/  IMAD.SHL.U32 R4, R76, 0x10, RZ ;  /* 0x000000104c047824 */ /* 0x000fe200078e00ff */
[----:B------:R-:W4:Y:S01]  /*4be0*/  LDC.64 R70, c[0x0][0x8b0] ;  /* 0x00022c00ff467b82 */ /* 0x000f220000000a00 */
[----:B------:R-:W-:Y:S01]  /*4bf0*/  IADD3 R77, PT, PT, R78, UR44, RZ ;  /* 0x0000002c4e4d7c10 */ /* 0x000fe2000fffe0ff */
[----:B------:R-:W1:Y:S02]  /*4c00*/  LDCU UR50, c[0x0][0x370] ;  /* 0x00006e00ff3277ac */ /* 0x000e640008000800 */
[----:B------:R-:W-:Y:S01]  /*4c10*/  LOP3.LUT R4, R4, 0x20, RZ, 0xc0, !PT ;  /* 0x0000002004047812 */ /* 0x000fe200078ec0ff */
[----:B------:R-:W1:Y:S03]  /*4c20*/  LDCU.64 UR62, c[0x0][0x348] ;  /* 0x00006900ff3e77ac */ /* 0x000e660008000a00 */
[----:B------:R-:W1:Y:S01]  /*4c30*/  LDC.64 R68, c[0x0][0x8a8] ;  /* 0x00022a00ff447b82 */ /* 0x000e620000000a00 */
[----:B------:R-:W-:Y:S01]  /*4c40*/  IADD3 R77, PT, PT, -R4, 0x200, R77 ;  /* 0x00000200044d7810 */ /* 0x000fe20007ffe14d */
[----:B------:R-:W1:Y:S01]  /*4c50*/  LDCU UR43, c[0x0][0xb0c] ;  /* 0x00016180ff2b77ac */ /* 0x000e620008000800 */
[----:B------:R-:W1:Y:S01]  /*4c60*/  LDCU UR39, c[0x0][0xb30] ;  /* 0x00016600ff2777ac */ /* 0x000e620008000800 */
[----:B------:R-:W1:Y:S01]  /*4c70*/  LDCU.64 UR58, c[0x0][0x888] ;  /* 0x00011100ff3a77ac */ /* 0x000e620008000a00 */
[----:B------:R-:W1:Y:S01]  /*4c80*/  LDCU.64 UR40, c[0x0][0xb28] ;  /* 0x00016500ff2877ac */ /* 0x000e620008000a00 */
[----:B------:R-:W1:Y:S01]  /*4c90*/  LDCU.128 UR52, c[0x0][0xb10] ;  /* 0x00016200ff3477ac */ /* 0x000e620008000c00 */
[----:B------:R-:W1:Y:S01]  /*4ca0*/  LDCU UR49, c[0x0][0x374] ;  /* 0x00006e80ff3177ac */ /* 0x000e620008000800 */
[----:B------:R-:W-:Y:S01]  /*4cb0*/  UIADD3 UR56, UPT, UPT, UR44, 0x200, URZ ;  /* 0x000002002c387890 */ /* 0x000fe2000fffe0ff */
[----:B---3--:R-:W-:-:S11]  /*4cc0*/  IMAD.IADD R37, R0, 0x1, R37 ;  /* 0x0000000100257824 */ /* 0x008fd600078e0225 */
.L_x_101:
[----:B------:R-:W-:Y:S02]  /*4cd0*/  LEA R3, R81, UR44, 0x3 ;  /* 0x0000002c51037c11 */ /* 0x000fe4000f8e18ff */
[----:B------:R-:W-:Y:S02]  /*4ce0*/  SHF.L.U32 R0, R83, 0x1f, RZ ;  /* 0x0000001f53007819 */ /* 0x000fe400000006ff */
[----:B-1----:R-:W-:Y:S02]  /*4cf0*/  LEA R4, R81, UR44, 0x4 ;  /* 0x0000002c51047c11 */ /* 0x002fe4000f8e20ff */
[----:B------:R-:W3:Y:S02]  /*4d00*/  SYNCS.PHASECHK.TRANS64.TRYWAIT P0, [R3+URZ+0x60], R0 ;  /* 0x00006000030075a7 */ /* 0x000ee400080011ff */
[----:B--23--:R-:W-:Y:S05]  /*4d10*/  @!P0 BRA `(.L_x_84) ;  /* 0x0000002000a48947 */ /* 0x00cfea0003800000 */
.L_x_133:
[----:B------:R-:W1:Y:S01]  /*4d20*/  LDS.128 R4, [R4+0xf0] ;  /* 0x0000f00004047984 */ /* 0x000e620000000c00 */
[----:B------:R-:W-:Y:S01]  /*4d30*/  UISETP.GE.AND UP0, UPT, UR42, 0x1, UPT ;  /* 0x000000012a00788c */ /* 0x000fe2000bf06270 */
[----:B------:R-:W-:Y:S01]  /*4d40*/  @!PT LDS RZ, [RZ] ;  /* 0x00000000fffff984 */ /* 0x000fe20000000800 */
[----:B------:R-:W-:Y:S01]  /*4d50*/  @!PT LDS RZ, [RZ] ;  /* 0x00000000fffff984 */ /* 0x000fe20000000800 */
[----:B------:R-:W-:Y:S01]  /*4d60*/  @!PT LDS RZ, [RZ] ;  /* 0x00000000fffff984 */ /* 0x000fe20000000800 */
[----:B------:R-:W-:Y:S01]  /*4d70*/  @!PT LDS RZ, [RZ] ;  /* 0x00000000fffff984 */ /* 0x000fe20000000800 */
[----:B------:R2:W-:Y:S06]  /*4d80*/  MEMBAR.ALL.CTA ;  /* 0x0000000000007992 */ /* 0x0005ec0000008000 */
[----:B--2---:R-:W2:Y:S01]  /*4d90*/  FENCE.VIEW.ASYNC.S ;  /* 0x00000000000073c6 */ /* 0x004ea20000000000 */
[----:B-1----:R-:W-:Y:S11]  /*4da0*/  LOP3.LUT P0, RZ, R6, 0x1, RZ, 0xc0, !PT ;  /* 0x0000000106ff7812 */ /* 0x002ff6000780c0ff */
[----:B------:R-:W-:Y:S02]  /*4db0*/  @!UPT UIADD3 URZ, UPT, UPT, URZ, URZ, URZ ;  /* 0x000000fffffff290 */ /* 0x000fe4000fffe0ff */
[----:B--2---:R-:W-:Y:S01]  /*4dc0*/  VOTEU.ANY UP1, P0 ;  /* 0x0000000000ff7886 */ /* 0x004fe20000020100 */
[----:B------:R-:W-:Y:S01]  /*4dd0*/  PLOP3.LUT P0, PT, PT, PT, UP1, 0x80, 0x8 ;  /* 0x000000000008781c */ /* 0x000fe20003f0f018 */
[----:B------:R-:W-:Y:S11]  /*4de0*/  UP2UR UR47, UPR, URZ, 0x2 ;  /* 0x00000002ff2f7883 */ /* 0x000ff60008000000 */
[----:B------:R-:W-:Y:S01]  /*4df0*/  @!UPT UIADD3 URZ, UPT, UPT, URZ, URZ, URZ ;  /* 0x000000fffffff290 */ /* 0x000fe2000fffe0ff */
[----:B---3--:R-:W-:Y:S02]  /*4e00*/  @P0 SHF.R.U32.HI R0, RZ, 0x10, R5 ;  /* 0x00000010ff000819 */ /* 0x008fe40000011605 */
        /* <DEDUP_REMOVED lines=12> */
[----:B------:R-:W2:Y:S01]  /*4ed0*/  LDCU UR12, c[0x0][0xb20] ;  /* 0x00016400ff0c77ac */ /* 0x000ea20008000800 */
[----:B------:R-:W-:Y:S02]  /*4ee0*/  UIMAD.WIDE.U32 UR4, UR49, UR55, URZ ;  /* 0x00000037310472a5 */ /* 0x000fe4000f8e00ff */
[----:B------:R-:W-:Y:S02]  /*4ef0*/  UIMAD.WIDE.U32 UR6, UR50, UR52, URZ ;  /* 0x00000034320672a5 */ /* 0x000fe4000f8e00ff */
[----:B------:R-:W-:Y:S02]  /*4f00*/  UISETP.NE.AND UP0, UPT, UR54, 0x1, UPT ;  /* 0x000000013600788c */ /* 0x000fe4000bf05270 */
[----:B------:R-:W-:Y:S02]  /*4f10*/  UIMAD.WIDE.U32 UR8, UR37, UR55, URZ ;  /* 0x00000037250872a5 */ /* 0x000fe4000f8e00ff */
[----:B------:R-:W-:Y:S02]  /*4f20*/  UIMAD.WIDE.U32 UR10, UR38, UR52, URZ ;  /* 0x00000034260a72a5 */ /* 0x000fe4000f8e00ff */
[----:B------:R-:W-:Y:S02]  /*4f30*/  UISETP.NE.AND UP1, UPT, UR43, 0x1, UPT ;  /* 0x000000012b00788c */ /* 0x000fe4000bf25270 */
[----:B------:R-:W-:Y:S01]  /*4f40*/  UISETP.NE.AND UP2, UPT, UR42, 0x1, UPT ;  /* 0x000000012a00788c */ /* 0x000fe2000bf45270 */
[----:B------:R-:W-:Y:S02]  /*4f50*/  UMOV UR4, UR5 ;  /* 0x0000000500047c82 */ /* 0x000fe40008000000 */
[----:B--2---:R-:W-:Y:S03]  /*4f60*/  USHF.R.U32.HI UR5, URZ, UR12, UR4 ;  /* 0x0000000cff057299 */ /* 0x004fe60008011604 */
[----:B------:R-:W-:Y:S02]  /*4f70*/  UMOV UR4, UR7 ;  /* 0x0000000700047c82 */ /* 0x000fe40008000000 */
[----:B------:R-:W-:Y:S02]  /*4f80*/  USHF.R.U32.HI UR7, URZ, UR53, UR4 ;  /* 0x00000035ff077299 */ /* 0x000fe40008011604 */
[----:B------:R-:W-:Y:S02]  /*4f90*/  USEL UR4, UR49, UR5, !UP0 ;  /* 0x0000000531047287 */ /* 0x000fe4000c000000 */
[----:B------:R-:W-:Y:S01]  /*4fa0*/  USEL UR7, UR50, UR7, !UP1 ;  /* 0x0000000732077287 */ /* 0x000fe2000c800000 */
[----:B------:R-:W-:Y:S01]  /*4fb0*/  UMOV UR5, UR9 ;  /* 0x0000000900057c82 */ /* 0x000fe20008000000 */
[----:B------:R-:W-:Y:S02]  /*4fc0*/  UIMAD.WIDE.U32 UR8, UR4, UR40, URZ ;  /* 0x00000028040872a5 */ /* 0x000fe4000f8e00ff */
[----:B------:R-:W-:Y:S03]  /*4fd0*/  USHF.R.U32.HI UR6, URZ, UR12, UR5 ;  /* 0x0000000cff067299 */ /* 0x000fe60008011605 */
[----:B------:R-:W-:Y:S01]  /*4fe0*/  UMOV UR5, UR11 ;  /* 0x0000000b00057c82 */ /* 0x000fe20008000000 */
[----:B------:R-:W-:Y:S02]  /*4ff0*/  UIMAD.WIDE.U32 UR10, UR7, UR40, URZ ;  /* 0x00000028070a72a5 */ /* 0x000fe4000f8e00ff */
[----:B------:R-:W-:Y:S02]  /*5000*/  USHF.R.U32.HI UR12, URZ, UR53, UR5 ;  /* 0x00000035ff0c7299 */ /* 0x000fe40008011605 */
[----:B------:R-:W-:Y:S01]  /*5010*/  USEL UR6, UR37, UR6, !UP0 ;  /* 0x0000000625067287 */ /* 0x000fe2000c000000 */
[----:B------:R-:W-:Y:S02]  /*5020*/  UMOV UR5, UR9 ;  /* 0x0000000900057c82 */ /* 0x000fe40008000000 */
[----:B------:R-:W-:Y:S01]  /*5030*/  UMOV UR10, UR11 ;  /* 0x0000000b000a7c82 */ /* 0x000fe20008000000 */
[----:B------:R-:W-:Y:S02]  /*5040*/  @UP2 USHF.R.U32.HI UR4, URZ, UR41, UR5 ;  /* 0x00000029ff042299 */ /* 0x000fe40008011605 */
[----:B------:R-:W-:Y:S02]  /*5050*/  @UP2 USHF.R.U32.HI UR7, URZ, UR41, UR10 ;  /* 0x00000029ff072299 */ /* 0x000fe4000801160a */
[----:B------:R-:W-:Y:S02]  /*5060*/  UIMAD UR4, UR42, UR4, URZ ;  /* 0x000000042a0472a4 */ /* 0x000fe4000f8e02ff */
[----:B------:R-:W-:Y:S02]  /*5070*/  UIMAD.WIDE.U32 UR10, UR6, UR40, URZ ;  /* 0x00000028060a72a5 */ /* 0x000fe4000f8e00ff */
[----:B------:R-:W-:Y:S02]  /*5080*/  USEL UR5, UR38, UR12, !UP1 ;  /* 0x0000000c26057287 */ /* 0x000fe4000c800000 */
[----:B------:R-:W-:Y:S02]  /*5090*/  UIMAD UR8, UR42, UR7, URZ ;  /* 0x000000072a0872a4 */ /* 0x000fe4000f8e02ff */
[----:B------:R-:W-:Y:S03]  /*50a0*/  UISETP.GE.AND UP0, UPT, UR6, UR4, UPT ;  /* 0x000000040600728c */ /* 0x000fe6000bf06270 */
[----:B------:R-:W-:Y:S01]  /*50b0*/  UMOV UR4, UR11 ;  /* 0x0000000b00047c82 */ /* 0x000fe20008000000 */
[----:B------:R-:W-:Y:S02]  /*50c0*/  UISETP.GE.OR UP0, UPT, UR5, UR8, UP0 ;  /* 0x000000080500728c */ /* 0x000fe40008706670 */
[----:B------:R-:W-:Y:S02]  /*50d0*/  USHF.R.U32.HI UR4, URZ, UR41, UR4 ;  /* 0x00000029ff047299 */ /* 0x000fe40008011604 */
[----:B------:R-:W-:Y:S02]  /*50e0*/  UIMAD.WIDE.U32 UR8, UR5, UR40, URZ ;  /* 0x00000028050872a5 */ /* 0x000fe4000f8e00ff */
[----:B------:R-:W-:Y:S02]  /*50f0*/  USEL UR11, UR6, UR4, !UP2 ;  /* 0x00000004060b7287 */ /* 0x000fe4000d000000 */
[----:B------:R-:W-:Y:S02]  /*5100*/  UIADD3 UR8, UPT, UPT, -UR5, URZ, URZ ;  /* 0x000000ff05087290 */ /* 0x000fe4000fffe1ff */
[----:B------:R-:W-:Y:S01]  /*5110*/  UIADD3 UR10, UPT, UPT, -UR11, URZ, URZ ;  /* 0x000000ff0b0a7290 */ /* 0x000fe2000fffe1ff */
[----:B------:R-:W-:Y:S01]  /*5120*/  @!UP0 UMOV UR4, UR9 ;  /* 0x0000000900048c82 */ /* 0x000fe20008000000 */
[----:B------:R-:W-:Y:S02]  /*5130*/  UIADD3 UR9, UPT, UPT, -UR6, URZ, URZ ;  /* 0x000000ff06097290 */ /* 0x000fe4000fffe1ff */
[----:B------:R-:W-:Y:S02]  /*5140*/  @!UP0 USHF.R.U32.HI UR4, URZ, UR41, UR4 ;  /* 0x00000029ff048299 */ /* 0x000fe40008011604 */
[----:B------:R-:W-:Y:S02]  /*5150*/  UIMAD UR10, UR42, UR10, UR6 ;  /* 0x0000000a2a0a72a4 */ /* 0x000fe4000f8e0206 */
[----:B------:R-:W-:Y:S04]  /*5160*/  @!UP0 USEL UR4, UR5, UR4, !UP2 ;  /* 0x0000000405048287 */ /* 0x000fe8000d000000 */
[----:B------:R-:W-:Y:S02]  /*5170*/  @!UP0 UIMAD UR10, UR7, UR10, UR4 ;  /* 0x0000000a070a82a4 */ /* 0x000fe4000f8e0204 */
[----:B------:R-:W-:Y:S02]  /*5180*/  @!UP0 UIADD3 UR11, UPT, UPT, UR11, -UR4, URZ ;  /* 0x800000040b0b8290 */ /* 0x000fe4000fffe0ff */
[----:B------:R-:W-:Y:S02]  /*5190*/  UIMAD UR7, UR43, UR8, UR38 ;  /* 0x000000082b0772a4 */ /* 0x000fe4000f8e0226 */
[----:B------:R-:W-:Y:S02]  /*51a0*/  @!UP0 UIMAD UR6, UR11, UR42, UR5 ;  /* 0x0000002a0b0682a4 */ /* 0x000fe4000f8e0205 */
[----:B------:R-:W-:Y:S01]  /*51b0*/  UIMAD UR4, UR54, UR9, UR37 ;  /* 0x00000009360472a4 */ /* 0x000fe2000f8e0225 */
[----:B------:R-:W-:Y:S02]  /*51c0*/  @!UP0 UMOV UR5, UR10 ;  /* 0x0000000a00058c82 */ /* 0x000fe40008000000 */
[----:B------:R-:W-:Y:S02]  /*51d0*/  UIMAD UR38, UR5, UR43, UR7 ;  /* 0x0000002b052672a4 */ /* 0x000fe4000f8e0207 */
[----:B------:R-:W-:Y:S11]  /*51e0*/  UIMAD UR37, UR6, UR54, UR4 ;  /* 0x00000036062572a4 */ /* 0x000ff6000f8e0204 */
[----:B------:R-:W-:Y:S01]  /*51f0*/  @!UPT UIADD3 URZ, UPT, UPT, URZ, URZ, URZ ;  /* 0x000000fffffff290 */ /* 0x000fe2000fffe0ff */
.L_x_85:
[----:B------:R-:W-:Y:S01]  /*5200*/  UISETP.NE.AND UP0, UPT, UR39, 0x1, UPT ;  /* 0x000000012700788c */ /* 0x000fe2000bf05270 */
[----:B------:R-:W-:Y:S10]  /*5210*/  IADD3 R81, PT, PT, R81, 0x1, RZ ;  /* 0x0000000151517810 */ /* 0x000ff40007ffe0ff */
[----:B------:R-:W2:Y:S01]  /*5220*/  @!UP0 LDCU.128 UR12, c[0x0][0xb10] ;  /* 0x00016200ff0c87ac */ /* 0x000ea20008000c00 */
[----:B------:R-:W3:Y:S01]  /*5230*/  @!UP0 LDCU UR5, c[0x0][0xb0c] ;  /* 0x00016180ff0587ac */ /* 0x000ee20008000800 */
[----:B------:R-:W4:Y:S01]  /*5240*/  @!UP0 LDCU UR10, c[0x0][0xb20] ;  /* 0x00016400ff0a87ac */ /* 0x000f220008000800 */
[----:B--2---:R-:W-:Y:S02]  /*5250*/  UIMAD.WIDE.U32 UR8, UR38, UR12, URZ ;  /* 0x0000000c260872a5 */ /* 0x004fe4000f8e00ff */
[----:B------:R-:W-:Y:S02]  /*5260*/  UIMAD.WIDE.U32 UR6, UR37, UR15, URZ ;  /* 0x0000000f250672a5 */ /* 0x000fe4000f8e00ff */
[----:B------:R-:W-:Y:S03]  /*5270*/  @!UP0 UISETP.NE.AND UP1, UPT, UR14, 0x1, UPT ;  /* 0x000000010e00888c */ /* 0x000fe6000bf25270 */
[----:B------:R-:W-:Y:S01]  /*5280*/  @!UP0 UMOV UR4, UR9 ;  /* 0x0000000900048c82 */ /* 0x000fe20008000000 */
[----:B---3--:R-:W-:Y:S02]  /*5290*/  @!UP0 UISETP.NE.AND UP2, UPT, UR5, 0x1, UPT ;  /* 0x000000010500888c */ /* 0x008fe4000bf45270 */
[----:B------:R-:W-:Y:S01]  /*52a0*/  @!UP0 USHF.R.U32.HI UR4, URZ, UR13, UR4 ;  /* 0x0000000dff048299 */ /* 0x000fe20008011604 */
[----:B------:R-:W-:Y:S02]  /*52b0*/  @!UP0 UMOV UR6, UR7 ;  /* 0x0000000700068c82 */ /* 0x000fe40008000000 */
[----:B----4-:R-:W-:Y:S02]  /*52c0*/  @!UP0 USHF.R.U32.HI UR6, URZ, UR10, UR6 ;  /* 0x0000000aff068299 */ /* 0x010fe40008011606 */
[----:B------:R-:W-:Y:S02]  /*52d0*/  @!UP0 USEL UR7, UR38, UR4, !UP2 ;  /* 0x0000000426078287 */ /* 0x000fe4000d000000 */
[----:B------:R-:W-:Y:S04]  /*52e0*/  @!UP0 USEL UR6, UR37, UR6, !UP1 ;  /* 0x0000000625068287 */ /* 0x000fe8000c800000 */
[----:B------:R-:W-:Y:S02]  /*52f0*/  @!UP0 UIADD3 UR4, UPT, UPT, -UR7, UR6, URZ ;  /* 0x0000000607048290 */ /* 0x000fe4000fffe1ff */
[----:B------:R-:W-:Y:S02]  /*5300*/  @!UP0 UIADD3 UR6, UPT, UPT, UR7, -UR6, URZ ;  /* 0x8000000607068290 */ /* 0x000fe4000fffe0ff */
[----:B------:R-:W-:Y:S02]  /*5310*/  @!UP0 UIMAD UR38, UR4, UR5, UR38 ;  /* 0x00000005042682a4 */ /* 0x000fe4000f8e0226 */
[----:B------:R-:W-:Y:S02]  /*5320*/  @!UP0 UIMAD UR37, UR6, UR14, UR37 ;  /* 0x0000000e062582a4 */ /* 0x000fe4000f8e0225 */
[----:B------:R-:W-:Y:S09]  /*5330*/  ULOP3.LUT UP0, URZ, UR56, 0x1b0, URZ, 0xc0, !UPT ;  /* 0x000001b038ff7892 */ /* 0x000ff2000f80c0ff */
[----:B------:R-:W-:Y:S05]  /*5340*/  BRA.U !UP0, `(.L_x_86) ;  /* 0x0000000108407547 */ /* 0x000fea000b800000 */
[----:B------:R-:W2:Y:S01]  /*5350*/  LDCU.64 UR8, c[0x4][0x80] ;  /* 0x01001000ff0877ac */ /* 0x000ea20008000a00 */
[----:B------:R-:W-:Y:S01]  /*5360*/  MOV R3, 0x0 ;  /* 0x0000000000037802 */ /* 0x000fe20000000f00 */
[----:B------:R-:W-:Y:S02]  /*5370*/  HFMA2 R12, -RZ, RZ, 0, 5.9604644775390625e-08 ;  /* 0x00000001ff0c7431 */ /* 0x000fe400000001ff */
[----:B------:R-:W-:Y:S02]  /*5380*/  IMAD.MOV.U32 R8, RZ, RZ, 0x70 ;  /* 0x00000070ff087424 */ /* 0x000fe400078e00ff */
[----:B------:R-:W-:Y:S01]  /*5390*/  IMAD.MOV.U32 R13, RZ, RZ, RZ ;  /* 0x000000ffff0d7224 */ /* 0x000fe200078e00ff */
[----:B------:R-:W3:Y:S01]  /*53a0*/  LDCU.64 UR6, c[0x4][0x88] ;  /* 0x01001100ff0677ac */ /* 0x000ee20008000a00 */
[----:B------:R-:W4:Y:S01]  /*53b0*/  LDC.64 R2, c[0x4][R3] ;  /* 0x0100000003027b82 */ /* 0x000f220000000a00 */
[----:B------:R-:W1:Y:S01]  /*53c0*/  LDCU.64 UR4, c[0x4][0x8] ;  /* 0x01000100ff0477ac */ /* 0x000e620008000a00 */
[----:B--2---:R-:W-:Y:S01]  /*53d0*/  MOV R5, UR9 ;  /* 0x0000000900057c02 */ /* 0x004fe20008000f00 */
[----:B------:R-:W-:Y:S01]  /*53e0*/  IMAD.U32 R4, RZ, RZ, UR8 ;  /* 0x00000008ff047e24 */ /* 0x000fe2000f8e00ff */
[----:B---3--:R-:W-:Y:S01]  /*53f0*/  MOV R7, UR7 ;  /* 0x0000000700077c02 */ /* 0x008fe20008000f00 */
[----:B------:R-:W-:Y:S01]  /*5400*/  IMAD.U32 R6, RZ, RZ, UR6 ;  /* 0x00000006ff067e24 */ /* 0x000fe2000f8e00ff */
[----:B-1----:R-:W-:Y:S01]  /*5410*/  MOV R11, UR5 ;  /* 0x00000005000b7c02 */ /* 0x002fe20008000f00 */
[----:B------:R-:W-:Y:S02]  /*5420*/  IMAD.U32 R10, RZ, RZ, UR4 ;  /* 0x00000004ff0a7e24 */ /* 0x000fe4000f8e00ff */
[----:B------:R-:W-:Y:S07]  /*5430*/  LEPC R20, `(.L_x_86) ;  /* 0x000000001014794e */ /* 0x000fee0000000000 */
[----:B----45:R-:W-:Y:S05]  /*5440*/  CALL.ABS.NOINC R2 ;  /* 0x0000000002007343 */ /* 0x030fea0003c00000 */
.L_x_86:
[----:B------:R-:W-:Y:S01]  /*5450*/  LOP3.LUT P0, RZ, R85, 0x1b0, RZ, 0xc0, !PT ;  /* 0x000001b055ff7812 */ /* 0x000fe2000780c0ff */
[----:B------:R-:W-:Y:S11]  /*5460*/  BSSY.RECONVERGENT B6, `(.L_x_87) ;  /* 0x0000013000067945 */ /* 0x000ff60003800200 */
[----:B------:R-:W-:Y:S01]  /*5470*/  @!UPT UIADD3 URZ, UPT, UPT, URZ, URZ, URZ ;  /* 0x000000fffffff290 */ /* 0x000fe2000fffe0ff */
[----:B------:R-:W-:Y:S05]  /*5480*/  @!P0 BRA `(.L_x_88) ;  /* 0x0000000000408947 */ /* 0x000fea0003800000 */
        /* <DEDUP_REMOVED lines=16> */
.L_x_88:
[----:B------:R-:W-:Y:S05]  /*5590*/  BSYNC.RECONVERGENT B6 ;  /* 0x0000000000067941 */ /* 0x000fea0003800200 */
.L_x_87:
[----:B------:R-:W-:Y:S01]  /*55a0*/  ISETP.NE.U32.AND P3, PT, R74, RZ, PT ;  /* 0x000000ff4a00720c */ /* 0x000fe20003f65070 */
[----:B------:R-:W-:Y:S01]  /*55b0*/  UISETP.NE.AND UP1, UPT, UR61, URZ, UPT ;  /* 0x000000ff3d00728c */ /* 0x000fe2000bf25270 */
[----:B------:R-:W-:Y:S02]  /*55c0*/  ISETP.NE.U32.AND P4, PT, R70, RZ, PT ;  /* 0x000000ff4600720c */ /* 0x000fe40003f85070 */
[----:B------:R-:W-:Y:S02]  /*55d0*/  ISETP.NE.AND.EX P3, PT, R75, RZ, PT, P3 ;  /* 0x000000ff4b00720c */ /* 0x000fe40003f65330 */
[----:B------:R-:W-:Y:S02]  /*55e0*/  PLOP3.LUT P1, PT, PT, PT, PT, 0x8, 0x80 ;  /* 0x000000000080781c */ /* 0x000fe40003f2e170 */
[----:B------:R-:W-:Y:S02]  /*55f0*/  PLOP3.LUT P0, PT, PT, PT, UP1, 0x80, 0x8 ;  /* 0x000000000008781c */ /* 0x000fe40003f0f018 */
[----:B------:R-:W-:Y:S02]  /*5600*/  ISETP.NE.AND.EX P4, PT, R71, RZ, PT, P4 ;  /* 0x000000ff4700720c */ /* 0x000fe40003f85340 */
[----:B------:R-:W2:Y:S09]  /*5610*/  @UP1 LDCU.64 UR4, c[0x0][0x888] ;  /* 0x00011100ff0417ac */ /* 0x000eb20008000a00 */
[----:B------:R-:W-:Y:S01]  /*5620*/  @P0 PLOP3.LUT P1, PT, P3, PT, PT, 0x80, 0x8 ;  /* 0x000000000008081c */ /* 0x000fe20001f2f070 */
[----:B--2---:R-:W-:Y:S04]  /*5630*/  @UP1 UISETP.NE.U32.AND UP0, UPT, UR4, URZ, UPT ;  /* 0x000000ff0400128c */ /* 0x004fe8000bf05070 */
[----:B------:R-:W-:Y:S04]  /*5640*/  @UP1 UISETP.NE.AND.EX UP0, UPT, UR5, URZ, UPT, UP0 ;  /* 0x000000ff0500128c */ /* 0x000fe8000bf05300 */
[----:B------:R-:W-:Y:S01]  /*5650*/  @UP1 USEL UR4, URZ, 0xffffffff, UP0 ;  /* 0xffffffffff041887 */ /* 0x000fe20008000000 */
[----:B------:R-:W-:Y:S11]  /*5660*/  @!P3 BRA `(.L_x_89) ;  /* 0x000000000030b947 */ /* 0x000ff60003800000 */
[----:B------:R-:W-:Y:S01]  /*5670*/  ISETP.NE.U32.AND P2, PT, R72, RZ, PT ;  /* 0x000000ff4800720c */ /* 0x000fe20003f45070 */
[----:B------:R-:W2:Y:S01]  /*5680*/  LDCU.64 UR6, c[0x0][0x358] ;  /* 0x00006b00ff0677ac */ /* 0x000ea20008000a00 */
[----:B------:R-:W-:Y:S02]  /*5690*/  IMAD.MOV.U32 R79, RZ, RZ, 0x1 ;  /* 0x00000001ff4f7424 */ /* 0x000fe400078e00ff */
[----:B------:R-:W-:Y:S11]  /*56a0*/  ISETP.NE.AND.EX P2, PT, R73, RZ, PT, P2 ;  /* 0x000000ff4900720c */ /* 0x000ff60003f45320 */
[----:B------:R-:W-:Y:S02]  /*56b0*/  @!UPT UIADD3 URZ, UPT, UPT, URZ, URZ, URZ ;  /* 0x000000fffffff290 */ /* 0x000fe4000fffe0ff */
[----:B------:R-:W3:Y:S01]  /*56c0*/  @P2 LDC.64 R2, c[0x0][0x888] ;  /* 0x00022200ff022b82 */ /* 0x000ee20000000a00 */
[----:B-1----:R-:W-:Y:S04]  /*56d0*/  @P2 IMAD R0, R74, UR36, RZ ;  /* 0x000000244a002c24 */ /* 0x002fe8000f8e02ff */
[----:B---3--:R-:W-:Y:S04]  /*56e0*/  @P2 IMAD.WIDE R2, R0, 0x4, R2 ;  /* 0x0000000400022825 */ /* 0x008fe800078e0202 */
[----:B------:R-:W-:Y:S01]  /*56f0*/  HFMA2 R0, -RZ, RZ, 0, 5.9604644775390625e-08 ;  /* 0x00000001ff007431 */ /* 0x000fe200000001ff */
[----:B--2--5:R2:W5:Y:S04]  /*5700*/  @P2 LDG.E R39, desc[UR6][R2.64] ;  /* 0x0000000602272981 */ /* 0x024568000c1e1900 */
[----:B------:R-:W-:Y:S01]  /*5710*/  @!P2 PRMT R79, R0, 0x7610, R79 ;  /* 0x00007610004fa816 */ /* 0x000fe2000000004f */
[----:B--2---:R-:W3:Y:S06]  /*5720*/  @!P2 LDC R39, c[0x0][0x880] ;  /* 0x00022000ff27ab82 */ /* 0x004eec0000000800 */
.L_x_89:
[----:B------:R-:W-:Y:S05]  /*5730*/  @!P4 BRA `(.L_x_90) ;  /* 0x000000000024c947 */ /* 0x000fea0003800000 */
[----:B------:R-:W-:Y:S01]  /*5740*/  ISETP.NE.U32.AND P2, PT, R68, RZ, PT ;  /* 0x000000ff4400720c */ /* 0x000fe20003f45070 */
[----:B------:R-:W2:Y:S03]  /*5750*/  LDCU.64 UR6, c[0x0][0x358] ;  /* 0x00006b00ff0677ac */ /* 0x000ea60008000a00 */
[----:B------:R-:W-:Y:S11]  /*5760*/  ISETP.NE.AND.EX P2, PT, R69, RZ, PT, P2 ;  /* 0x000000ff4500720c */ /* 0x000ff60003f45320 */
[----:B------:R-:W-:Y:S02]  /*5770*/  @!UPT UIADD3 URZ, UPT, UPT, URZ, URZ, URZ ;  /* 0x000000fffffff290 */ /* 0x000fe4000fffe0ff */
[----:B------:R-:W4:Y:S01]  /*5780*/  @P2 LDC.64 R2, c[0x0][0x8a8] ;  /* 0x00022a00ff022b82 */ /* 0x000f220000000a00 */
[----:B-1----:R-:W-:Y:S04]  /*5790*/  @P2 IMAD R0, R70, UR36, RZ ;  /* 0x0000002446002c24 */ /* 0x002fe8000f8e02ff */
[----:B----4-:R-:W-:Y:S05]  /*57a0*/  @P2 IMAD.WIDE R2, R0, 0x4, R2 ;  /* 0x0000000400022825 */ /* 0x010fea00078e0202 */
[----:B--2--5:R2:W5:Y:S02]  /*57b0*/  @P2 LDG.E R38, desc[UR6][R2.64] ;  /* 0x0000000602262981 */ /* 0x024564000c1e1900 */
[----:B--2---:R-:W4:Y:S02]  /*57c0*/  @!P2 LDC R38, c[0x0][0x8a0] ;  /* 0x00022800ff26ab82 */ /* 0x004f240000000800 */
.L_x_90:
[----:B---3-5:R-:W-:Y:S01]  /*57d0*/  @P0 FSETP.NEU.AND P4, PT, R39, RZ, PT ;  /* 0x000000ff2700020b */ /* 0x028fe20003f8d000 */
[----:B-1----:R-:W-:Y:S01]  /*57e0*/  IMAD.U32 R0, RZ, RZ, UR4 ;  /* 0x00000004ff007e24 */ /* 0x002fe2000f8e00ff */
[----:B------:R-:W-:Y:S01]  /*57f0*/  @P0 LOP3.LUT P2, RZ, R79, 0xff, RZ, 0xc0, !PT ;  /* 0x000000ff4fff0812 */ /* 0x000fe2000784c0ff */
[----:B------:R-:W-:Y:S01]  /*5800*/  BSSY B1, `(.L_x_91) ;  /* 0x0000039000017945 */ /* 0x000fe20003800000 */
[----:B------:R-:W-:Y:S02]  /*5810*/  @P0 SEL R2, RZ, 0xffffffff, P4 ;  /* 0xffffffffff020807 */ /* 0x000fe40002000000 */
[----:B------:R-:W-:Y:S02]  /*5820*/  CS2R R66, SRZ ;  /* 0x0000000000427805 */ /* 0x000fe4000001ff00 */
[----:B------:R-:W-:Y:S02]  /*5830*/  LEA R22, R36, UR44, 0x3 ;  /* 0x0000002c24167c11 */ /* 0x000fe4000f8e18ff */
[----:B------:R-:W-:Y:S02]  /*5840*/  CS2R R64, SRZ ;  /* 0x0000000000407805 */ /* 0x000fe4000001ff00 */
[----:B------:R-:W-:Y:S02]  /*5850*/  @P1 SEL R2, R0, R2, !P2 ;  /* 0x0000000200021207 */ /* 0x000fe40005000000 */
[----:B------:R-:W-:Y:S02]  /*5860*/  CS2R R18, SRZ ;  /* 0x0000000000127805 */ /* 0x000fe4000001ff00 */
[----:B------:R-:W-:Y:S02]  /*5870*/  SHF.L.U32 R3, R84, 0x1f, RZ ;  /* 0x0000001f54037819 */ /* 0x000fe400000006ff */
[----:B------:R-:W-:Y:S02]  /*5880*/  CS2R R16, SRZ ;  /* 0x0000000000107805 */ /* 0x000fe4000001ff00 */
[----:B------:R-:W-:Y:S02]  /*5890*/  @P0 LOP3.LUT R2, R2, 0x1, RZ, 0xc0, !PT ;  /* 0x0000000102020812 */ /* 0x000fe400078ec0ff */
[----:B------:R-:W-:Y:S02]  /*58a0*/  PLOP3.LUT P5, PT, PT, PT, PT, 0x8, 0x80 ;  /* 0x000000000080781c */ /* 0x000fe40003fae170 */
[----:B------:R-:W-:Y:S02]  /*58b0*/  ISETP.NE.U32.OR P1, PT, R2, 0x1, !P0 ;  /* 0x000000010200780c */ /* 0x000fe40004725470 */
[----:B------:R-:W-:Y:S11]  /*58c0*/  LEA.HI R2, R36, R36, RZ, 0x1 ;  /* 0x0000002424027211 */ /* 0x000ff600078f08ff */
[----:B------:R-:W-:Y:S04]  /*58d0*/  @P1 SHF.L.U32 R0, R82, 0x1f, RZ ;  /* 0x0000001f52001819 */ /* 0x000fe800000006ff */
[----:B------:R1:W2:Y:S01]  /*58e0*/  @P1 SYNCS.PHASECHK.TRANS64.TRYWAIT P0, [UR44+0x40], R0 ;  /* 0x00004000ff0015a7 */ /* 0x0002a2000800112c */
[----:B------:R3:W3:Y:S01]  /*58f0*/  SYNCS.PHASECHK.TRANS64.TRYWAIT P4, [R22+URZ+0x80], R3 ;  /* 0x00008003160075a7 */ /* 0x0006e200080811ff */
[C---:B-1----:R-:W-:Y:S01]  /*5900*/  IMAD.SHL.U32 R0, R2.reuse, 0x20, RZ ;  /* 0x0000002002007824 */ /* 0x042fe200078e00ff */
[----:B------:R-:W-:Y:S04]  /*5910*/  LOP3.LUT R2, R2, 0xffe, RZ, 0xc0, !PT ;  /* 0x00000ffe02027812 */ /* 0x000fe800078ec0ff */
[----:B------:R-:W-:Y:S01]  /*5920*/  LOP3.LUT R0, R0, 0xffffffc0, RZ, 0xc0, !PT ;  /* 0xffffffc000007812 */ /* 0x000fe200078ec0ff */
[----:B------:R-:W-:Y:S04]  /*5930*/  IMAD.IADD R2, R36, 0x1, -R2 ;  /* 0x0000000124027824 */ /* 0x000fe800078e0a02 */
[----:B------:R-:W-:Y:S04]  /*5940*/  IMAD.IADD R0, R37, 0x1, R0 ;  /* 0x0000000125007824 */ /* 0x000fe800078e0200 */
[----:B------:R-:W-:Y:S01]  /*5950*/  IMAD R2, R2, 0x100000, R0 ;  /* 0x0010000002027824 */ /* 0x000fe200078e0200 */
[----:B--2---:R-:W-:Y:S01]  /*5960*/  @P1 PLOP3.LUT P5, PT, P0, PT, PT, 0x8, 0x80 ;  /* 0x000000000080181c */ /* 0x004fe200007ae170 */
[----:B------:R-:W-:Y:S01]  /*5970*/  @!UPT UIADD3 URZ, UPT, UPT, URZ, URZ, URZ ;  /* 0x000000fffffff290 */ /* 0x000fe2000fffe0ff */
[----:B---3--:R-:W-:Y:S11]  /*5980*/  @!P1 BRA `(.L_x_92) ;  /* 0x0000000000809947 */ /* 0x008ff60003800000 */
[----:B------:R-:W-:Y:S01]  /*5990*/  ISETP.NE.U32.AND P0, PT, RZ, UR58, PT ;  /* 0x0000003aff007c0c */ /* 0x000fe2000bf05070 */
[----:B------:R-:W-:Y:S01]  /*59a0*/  BSSY B0, `(.L_x_93) ;  /* 0x0000012000007945 */ /* 0x000fe20003800000 */
[----:B------:R-:W-:Y:S02]  /*59b0*/  FSETP.NEU.AND P2, PT, R39, RZ, PT ;  /* 0x000000ff2700720b */ /* 0x000fe40003f4d000 */
[----:B------:R-:W-:Y:S02]  /*59c0*/  CS2R R18, SRZ ;  /* 0x0000000000127805 */ /* 0x000fe4000001ff00 */
[----:B------:R-:W-:Y:S02]  /*59d0*/  ISETP.NE.AND.EX P0, PT, RZ, UR59, PT, P0 ;  /* 0x0000003bff007c0c */ /* 0x000fe4000bf05300 */
[----:B------:R-:W-:Y:S02]  /*59e0*/  CS2R R16, SRZ ;  /* 0x0000000000107805 */ /* 0x000fe4000001ff00 */
[----:B------:R-:W-:Y:S02]  /*59f0*/  LOP3.LUT P1, RZ, R79, 0xff, RZ, 0xc0, !PT ;  /* 0x000000ff4fff7812 */ /* 0x000fe4000782c0ff */
[----:B------:R-:W-:Y:S02]  /*5a00*/  CS2R R66, SRZ ;  /* 0x0000000000427805 */ /* 0x000fe4000001ff00 */
[----:B------:R-:W-:Y:S02]  /*5a10*/  SEL R0, RZ, 0xffffffff, P2 ;  /* 0xffffffffff007807 */ /* 0x000fe40001000000 */
[----:B------:R-:W-:Y:S02]  /*5a20*/  CS2R R64, SRZ ;  /* 0x0000000000407805 */ /* 0x000fe4000001ff00 */
[----:B------:R-:W-:Y:S04]  /*5a30*/  SEL R4, RZ, 0xffffffff, P0 ;  /* 0xffffffffff047807 */ /* 0x000fe80000000000 */
[----:B------:R-:W-:Y:S04]  /*5a40*/  @P3 SEL R0, R4, R0, !P1 ;  /* 0x0000000004003207 */ /* 0x000fe80004800000 */
[----:B------:R-:W-:Y:S04]  /*5a50*/  LOP3.LUT R0, R0, 0x1, RZ, 0xc0, !PT ;  /* 0x0000000100007812 */ /* 0x000fe800078ec0ff */
[----:B------:R-:W-:Y:S01]  /*5a60*/  ISETP.NE.U32.AND P0, PT, R0, 0x1, PT ;  /* 0x000000010000780c */ /* 0x000fe20003f05070 */
[----:B------:R-:W-:Y:S01]  /*5a70*/  @!UPT UIADD3 URZ, UPT, UPT, URZ, URZ, URZ ;  /* 0x000000fffffff290 */ /* 0x000fe2000fffe0ff */
[----:B------:R-:W-:Y:S11]  /*5a80*/  @!P5 BRA `(.L_x_94) ;  /* 0x00000000000cd947 */ /* 0x000ff60003800000 */
[----:B------:R-:W-:Y:S04]  /*5a90*/  SHF.L.U32 R4, R82, 0x1f, RZ ;  /* 0x0000001f52047819 */ /* 0x000fe800000006ff */
[----:B------:R-:W1:Y:S02]  /*5aa0*/  SYNCS.PHASECHK.TRANS64.TRYWAIT P1, [UR44+0x40], R4 ;  /* 0x00004004ff0075a7 */ /* 0x000e64000802112c */
[----:B-1----:R-:W-:Y:S05]  /*5ab0*/  @!P1 BRA `(.L_x_95) ;  /* 0x0000001400509947 */ /* 0x002fea0003800000 */
.L_x_94:
[----:B------:R-:W-:Y:S05]  /*5ac0*/  BSYNC B0 ;  /* 0x0000000000007941 */ /* 0x000fea0003800000 */
.L_x_93:
[----:B------:R2:W3:Y:S01]  /*5ad0*/  @P0 LDS.128 R16, [R78+UR44+0x200] ;  /* 0x0002002c4e100984 */ /* 0x0004e20008000c00 */
[----:B------:R-:W-:Y:S01]  /*5ae0*/  UIADD3 UR4, UPT, UPT, UR44, 0x48, URZ ;  /* 0x000000482c047890 */ /* 0x000fe2000fffe0ff */
[----:B------:R-:W-:Y:S02]  /*5af0*/  LOP3.LUT R82, R82, 0x1, RZ, 0x3c, !PT ;  /* 0x0000000152527812 */ /* 0x000fe400078e3cff */
[----:B------:R2:W1:Y:S01]  /*5b00*/  @P0 LDS.128 R64, [R77+0x10] ;  /* 0x000010004d400984 */ /* 0x0004620000000c00 */
[----:B------:R-:W-:Y:S01]  /*5b10*/  UPRMT UR4, UR48, 0x654, UR4 ;  /* 0x0000065430047896 */ /* 0x000fe20008000004 */
[----:B------:R-:W-:Y:S01]  /*5b20*/  @!PT LDS RZ, [RZ] ;  /* 0x00000000fffff984 */ /* 0x000fe20000000800 */
[----:B------:R-:W-:Y:S01]  /*5b30*/  @!PT LDS RZ, [RZ] ;  /* 0x00000000fffff984 */ /* 0x000fe20000000800 */
[----:B------:R-:W-:Y:S01]  /*5b40*/  @!PT LDS RZ, [RZ] ;  /* 0x00000000fffff984 */ /* 0x000fe20000000800 */
[----:B------:R-:W-:Y:S01]  /*5b50*/  @!PT LDS RZ, [RZ] ;  /* 0x00000000fffff984 */ /* 0x000fe20000000800 */
[----:B------:R5:W-:Y:S06]  /*5b60*/  MEMBAR.ALL.CTA ;  /* 0x0000000000007992 */ /* 0x000bec0000008000 */
[----:B-----5:R-:W5:Y:S02]  /*5b70*/  FENCE.VIEW.ASYNC.S ;  /* 0x00000000000073c6 */ /* 0x020f640000000000 */
[----:B-----5:R-:W-:Y:S03]  /*5b80*/  SYNCS.ARRIVE.TRANS64.RED.A1T0 RZ, [UR4], RZ ;  /* 0x000000ffffff79a7 */ /* 0x020fe60008100404 */
.L_x_92:
[----:B------:R-:W-:Y:S05]  /*5b90*/  BSYNC B1 ;  /* 0x0000000000017941 */ /* 0x000fea0003800000 */
.L_x_91:
[----:B-1----:R-:W-:Y:S04]  /*5ba0*/  SHF.R.U32.HI R0, RZ, 0x15, R2 ;  /* 0x00000015ff007819 */ /* 0x002fe80000011602 */
[----:B------:R-:W-:Y:S01]  /*5bb0*/  LOP3.LUT P0, RZ, R0, 0x3, R80, 0x48, !PT ;  /* 0x0000000300ff7812 */ /* 0x000fe20007804850 */
[----:B------:R-:W-:Y:S01]  /*5bc0*/  @!UPT UIADD3 URZ, UPT, UPT, URZ, URZ, URZ ;  /* 0x000000fffffff290 */ /* 0x000fe2000fffe0ff */
[----:B------:R-:W-:Y:S11]  /*5bd0*/  @P4 BRA `(.L_x_96) ;  /* 0x0000000000084947 */ /* 0x000ff60003800000 */
[----:B------:R-:W1:Y:S02]  /*5be0*/  SYNCS.PHASECHK.TRANS64.TRYWAIT P1, [R22+URZ+0x80], R3 ;  /* 0x00008003160075a7 */ /* 0x000e6400080211ff */
[----:B-1----:R-:W-:Y:S05]  /*5bf0*/  @!P1 BRA `(.L_x_97) ;  /* 0x0000001400189947 */ /* 0x002fea0003800000 */
.L_x_96:
[----:B------:R-:W-:Y:S05]  /*5c00*/  @!P0 BRA `(.L_x_98) ;  /* 0x0000000000408947 */ /* 0x000fea0003800000 */
[----:B------:R-:W1:Y:S01]  /*5c10*/  LDCU.64 UR8, c[0x4][0x70] ;  /* 0x01000e00ff0877ac */ /* 0x000e620008000a00 */
[----:B------:R-:W-:Y:S01]  /*5c20*/  MOV R15, 0x0 ;  /* 0x00000000000f7802 */ /* 0x000fe20000000f00 */
[----:B------:R-:W-:Y:S02]  /*5c30*/  HFMA2 R12, -RZ, RZ, 0, 5.9604644775390625e-08 ;  /* 0x00000001ff0c7431 */ /* 0x000fe400000001ff */
[----:B------:R-:W-:Y:S02]  /*5c40*/  IMAD.MOV.U32 R8, RZ, RZ, 0x192 ;  /* 0x00000192ff087424 */ /* 0x000fe400078e00ff */
[----:B------:R-:W-:Y:S01]  /*5c50*/  IMAD.MOV.U32 R13, RZ, RZ, RZ ;  /* 0x000000ffff0d7224 */ /* 0x000fe200078e00ff */
[----:B------:R-:W5:Y:S01]  /*5c60*/  LDCU.64 UR6, c[0x4][0x78] ;  /* 0x01000f00ff0677ac */ /* 0x000f620008000a00 */
[----:B------:R-:W2:Y:S01]  /*5c70*/  LDC.64 R14, c[0x4][R15] ;  /* 0x010000000f0e7b82 */ /* 0x000ea20000000a00 */
[----:B------:R-:W3:Y:S01]  /*5c80*/  LDCU.64 UR4, c[0x4][0x10] ;  /* 0x01000200ff0477ac */ /* 0x000ee20008000a00 */
[----:B-1----:R-:W-:Y:S01]  /*5c90*/  MOV R5, UR9 ;  /* 0x0000000900057c02 */ /* 0x002fe20008000f00 */
[----:B------:R-:W-:Y:S01]  /*5ca0*/  IMAD.U32 R4, RZ, RZ, UR8 ;  /* 0x00000008ff047e24 */ /* 0x000fe2000f8e00ff */
[----:B-----5:R-:W-:Y:S01]  /*5cb0*/  MOV R7, UR7 ;  /* 0x0000000700077c02 */ /* 0x020fe20008000f00 */
[----:B------:R-:W-:Y:S01]  /*5cc0*/  IMAD.U32 R6, RZ, RZ, UR6 ;  /* 0x00000006ff067e24 */ /* 0x000fe2000f8e00ff */
[----:B---3--:R-:W-:Y:S01]  /*5cd0*/  MOV R11, UR5 ;  /* 0x00000005000b7c02 */ /* 0x008fe20008000f00 */
[----:B------:R-:W-:Y:S02]  /*5ce0*/  IMAD.U32 R10, RZ, RZ, UR4 ;  /* 0x00000004ff0a7e24 */ /* 0x000fe4000f8e00ff */
[----:B------:R-:W-:Y:S07]  /*5cf0*/  LEPC R20, `(.L_x_98) ;  /* 0x000000001014794e */ /* 0x000fee0000000000 */
[----:B--2-4-:R-:W-:Y:S05]  /*5d00*/  CALL.ABS.NOINC R14 ;  /* 0x000000000e007343 */ /* 0x014fea0003c00000 */
.L_x_98:
[----:B------:R-:W-:Y:S01]  /*5d10*/  LOP3.LUT P0, RZ, R76, 0x60, RZ, 0xc0, !PT ;  /* 0x000000604cff7812 */ /* 0x000fe2000780c0ff */
[----:B------:R-:W-:Y:S05]  /*5d20*/  WARPSYNC.ALL ;  /* 0x0000000000007948 */ /* 0x000fea0003800000 */
[----:B------:R-:W-:Y:S01]  /*5d30*/  R2UR UR4, R2 ;  /* 0x00000000020472ca */ /* 0x000fe200000e0000 */
[----:B------:R-:W-:Y:S01]  /*5d40*/  BSSY.RECONVERGENT B0, `(.L_x_99) ;  /* 0x000009f000007945 */ /* 0x000fe20003800200 */
[-C--:B---3--:R-:W-:Y:S02]  /*5d50*/  F2FP.F16.E5M2.UNPACK_B R2, R16.reuse ;  /* 0x00000010ff02723e */ /* 0x088fe400020004ff */
[----:B------:R-:W-:Y:S02]  /*5d60*/  F2FP.F16.E5M2.UNPACK_B R16, R16.H1 ;  /* 0x00000010ff10723e */ /* 0x000fe400030004ff */
[----:B------:R-:W-:Y:S01]  /*5d70*/  R2UR UR5, R22 ;  /* 0x00000000160572ca */ /* 0x000fe200000e0000 */
[----:B------:R-:W-:Y:S01]  /*5d80*/  HADD2.F32 R0, -RZ, R2.H0_H0 ;  /* 0x20000002ff007230 */ /* 0x000fe20000004100 */
[-C--:B------:R-:W-:Y:S01]  /*5d90*/  F2FP.F16.E5M2.UNPACK_B R42, R17.reuse ;  /* 0x00000011ff2a723e */ /* 0x080fe200020004ff */
[--C-:B------:R-:W-:Y:S01]  /*5da0*/  HADD2.F32 R3, -RZ, R16.reuse.H0_H0 ;  /* 0x20000010ff037230 */ /* 0x100fe20000004100 */
[----:B------:R-:W-:Y:S01]  /*5db0*/  F2FP.F16.E5M2.UNPACK_B R44, R17.H1 ;  /* 0x00000011ff2c723e */ /* 0x000fe200030004ff */
[----:B------:R-:W-:Y:S01]  /*5dc0*/  HADD2.F32 R40, -RZ, R16.H1_H1 ;  /* 0x30000010ff287230 */ /* 0x000fe20000004100 */
[-C--:B------:R-:W-:Y:S01]  /*5dd0*/  F2FP.F16.E5M2.UNPACK_B R46, R18.reuse ;  /* 0x00000012ff2e723e */ /* 0x080fe200020004ff */
[----:B------:R-:W-:Y:S01]  /*5de0*/  HADD2.F32 R2, -RZ, R2.H1_H1 ;  /* 0x30000002ff027230 */ /* 0x000fe20000004100 */
[----:B------:R-:W-:Y:S01]  /*5df0*/  F2FP.F16.E5M2.UNPACK_B R48, R18.H1 ;  /* 0x00000012ff30723e */ /* 0x000fe200030004ff */
[--C-:B------:R-:W-:Y:S01]  /*5e00*/  HADD2.F32 R41, -RZ, R42.reuse.H0_H0 ;  /* 0x2000002aff297230 */ /* 0x100fe20000004100 */
[-C--:B------:R-:W-:Y:S01]  /*5e10*/  F2FP.F16.E5M2.UNPACK_B R50, R19.reuse ;  /* 0x00000013ff32723e */ /* 0x080fe200020004ff */
[----:B------:R-:W-:Y:S01]  /*5e20*/  HADD2.F32 R42, -RZ, R42.H1_H1 ;  /* 0x3000002aff2a7230 */ /* 0x000fe20000004100 */
[----:B------:R-:W-:Y:S01]  /*5e30*/  F2FP.F16.E5M2.UNPACK_B R52, R19.H1 ;  /* 0x00000013ff34723e */ /* 0x000fe200030004ff */
[----:B------:R-:W-:Y:S01]  /*5e40*/  HADD2.F32 R43, -RZ, R44.H0_H0 ;  /* 0x2000002cff2b7230 */ /* 0x000fe20000004100 */
[----:B------:R-:W-:Y:S01]  /*5e50*/  LDTM.16dp32bit_t0_t15.x32 R4, tmem[UR4] ;  /* 0x00000004000479ee */ /* 0x000fe20008a80000 */
[----:B------:R-:W1:Y:S01]  /*5e60*/  LDTM.16dp32bit_t16_t31.x32 R4, tmem[UR4+0x20] ;  /* 0x00002004000479ee */ /* 0x000e620008aa0000 */
[----:B------:R-:W-:Y:S01]  /*5e70*/  NOP ;  /* 0x0000000000007918 */ /* 0x000fe20000000000 */
[----:B------:R-:W-:Y:S01]  /*5e80*/  UIADD3 UR4, UPT, UPT, UR5, 0xa0, URZ ;  /* 0x000000a005047890 */ /* 0x000fe2000fffe0ff */
[--C-:B------:R-:W-:Y:S01]  /*5e90*/  HADD2.F32 R45, -RZ, R46.reuse.H0_H0 ;  /* 0x2000002eff2d7230 */ /* 0x100fe20000004100 */
[----:B------:R-:W-:Y:S01]  /*5ea0*/  F2FP.F16.E5M2.UNPACK_B R54, R64 ;  /* 0x00000040ff36723e */ /* 0x000fe200020004ff */
[----:B------:R-:W-:Y:S01]  /*5eb0*/  HADD2.F32 R46, -RZ, R46.H1_H1 ;  /* 0x3000002eff2e7230 */ /* 0x000fe20000004100 */
[----:B------:R-:W-:Y:S01]  /*5ec0*/  UPRMT UR4, UR48, 0x654, UR4 ;  /* 0x0000065430047896 */ /* 0x000fe20008000004 */
[--C-:B------:R-:W-:Y:S01]  /*5ed0*/  HADD2.F32 R49, -RZ, R50.reuse.H0_H0 ;  /* 0x20000032ff317230 */ /* 0x100fe20000004100 */
[-C--:B------:R-:W-:Y:S01]  /*5ee0*/  F2FP.F16.E5M2.UNPACK_B R58, R65.reuse ;  /* 0x00000041ff3a723e */ /* 0x080fe200020004ff */
[----:B------:R-:W-:Y:S01]  /*5ef0*/  HADD2.F32 R50, -RZ, R50.H1_H1 ;  /* 0x30000032ff327230 */ /* 0x000fe20000004100 */
[----:B------:R-:W-:Y:S01]  /*5f00*/  F2FP.F16.E5M2.UNPACK_B R62, R66 ;  /* 0x00000042ff3e723e */ /* 0x000fe200020004ff */
[--C-:B------:R-:W-:Y:S01]  /*5f10*/  HADD2.F32 R53, -RZ, R54.reuse.H0_H0 ;  /* 0x20000036ff357230 */ /* 0x100fe20000004100 */
[----:B------:R-:W-:Y:S01]  /*5f20*/  F2FP.F16.E5M2.UNPACK_B R56, R64.H1 ;  /* 0x00000040ff38723e */ /* 0x000fe200030004ff */
[----:B------:R-:W-:Y:S01]  /*5f30*/  HADD2.F32 R54, -RZ, R54.H1_H1 ;  /* 0x30000036ff367230 */ /* 0x000fe20000004100 */
[----:B------:R-:W-:Y:S01]  /*5f40*/  F2FP.F16.E5M2.UNPACK_B R60, R65.H1 ;  /* 0x00000041ff3c723e */ /* 0x000fe200030004ff */
[----:B-1----:R-:W-:Y:S01]  /*5f50*/  SYNCS.ARRIVE.TRANS64.RED.A1T0 RZ, [UR4], RZ ;  /* 0x000000ffffff79a7 */ /* 0x002fe20008100404 */
[--C-:B------:R-:W-:Y:S01]  /*5f60*/  HADD2.F32 R57, -RZ, R58.reuse.H0_H0 ;  /* 0x2000003aff397230 */ /* 0x100fe20000004100 */
[-C--:B------:R-:W-:Y:S01]  /*5f70*/  F2FP.F16.E5M2.UNPACK_B R65, R67.reuse ;  /* 0x00000043ff41723e */ /* 0x080fe200020004ff */
[----:B------:R-:W-:Y:S01]  /*5f80*/  HADD2.F32 R58, -RZ, R58.H1_H1 ;  /* 0x3000003aff3a7230 */ /* 0x000fe20000004100 */
[----:B------:R-:W-:Y:S01]  /*5f90*/  F2FP.F16.E5M2.UNPACK_B R64, R66.H1 ;  /* 0x00000042ff40723e */ /* 0x000fe200030004ff */
[--C-:B------:R-:W-:Y:S01]  /*5fa0*/  HADD2.F32 R61, -RZ, R62.reuse.H0_H0 ;  /* 0x2000003eff3d7230 */ /* 0x100fe20000004100 */
[----:B------:R-:W-:Y:S01]  /*5fb0*/  F2FP.F16.E5M2.UNPACK_B R67, R67.H1 ;  /* 0x00000043ff43723e */ /* 0x000fe200030004ff */
[----:B------:R-:W-:Y:S01]  /*5fc0*/  HADD2.F32 R62, -RZ, R62.H1_H1 ;  /* 0x3000003eff3e7230 */ /* 0x000fe20000004100 */
[----:B------:R-:W-:Y:S01]  /*5fd0*/  IADD3 R36, PT, PT, R36, 0x1, RZ ;  /* 0x0000000124247810 */ /* 0x000fe20007ffe0ff */
[C---:B----4-:R-:W-:Y:S01]  /*5fe0*/  FMUL R4, R38.reuse, R4 ;  /* 0x0000000426047220 */ /* 0x050fe20000400000 */
[C---:B------:R-:W-:Y:S01]  /*5ff0*/  FMUL R5, R38.reuse, R5 ;  /* 0x0000000526057220 */ /* 0x040fe20000400000 */
[C---:B------:R-:W-:Y:S01]  /*6000*/  FMUL R8, R38.reuse, R8 ;  /* 0x0000000826087220 */ /* 0x040fe20000400000 */
[C---:B------:R-:W-:Y:S01]  /*6010*/  FMUL R9, R38.reuse, R9 ;  /* 0x0000000926097220 */ /* 0x040fe20000400000 */
[C---:B------:R-:W-:Y:S01]  /*6020*/  FFMA R4, R39.reuse, R0, R4 ;  /* 0x0000000027047223 */ /* 0x040fe20000000004 */
[C---:B------:R-:W-:Y:S01]  /*6030*/  FFMA R5, R39.reuse, R2, R5 ;  /* 0x0000000227057223 */ /* 0x040fe20000000005 */
[C---:B------:R-:W-:Y:S01]  /*6040*/  FMUL R12, R38.reuse, R12 ;  /* 0x0000000c260c7220 */ /* 0x040fe20000400000 */
        /* <DEDUP_REMOVED lines=10> */
[----:B------:R-:W-:Y:S02]  /*60f0*/  HADD2.F32 R44, -RZ, R44.H1_H1 ;  /* 0x3000002cff2c7230 */ /* 0x000fe40000004100 */
[C---:B------:R-:W-:Y:S01]  /*6100*/  FMUL R10, R38.reuse, R10 ;  /* 0x0000000a260a7220 */ /* 0x040fe20000400000 */
[C---:B------:R-:W-:Y:S01]  /*6110*/  FFMA R6, R39.reuse, R3, R6 ;  /* 0x0000000327067223 */ /* 0x040fe20000000006 */
[C---:B------:R-:W-:Y:S01]  /*6120*/  FFMA R7, R39.reuse, R40, R7 ;  /* 0x0000002827077223 */ /* 0x040fe20000000007 */
[C---:B------:R-:W-:Y:S01]  /*6130*/  FFMA R8, R39.reuse, R41, R8 ;  /* 0x0000002927087223 */ /* 0x040fe20000000008 */
[C---:B------:R-:W-:Y:S01]  /*6140*/  FFMA R9, R39.reuse, R42, R9 ;  /* 0x0000002a27097223 */ /* 0x040fe20000000009 */
[----:B------:R-:W-:Y:S01]  /*6150*/  FFMA R10, R39, R43, R10 ;  /* 0x0000002b270a7223 */ /* 0x000fe2000000000a */
[--C-:B------:R-:W-:Y:S01]  /*6160*/  HADD2.F32 R40, -RZ, R65.reuse.H0_H0 ;  /* 0x20000041ff287230 */ /* 0x100fe20000004100 */
[----:B------:R-:W-:Y:S01]  /*6170*/  F2FP.SATFINITE.E5M2.F32.PACK_AB_MERGE_C R86, R7, R6, RZ ;  /* 0x000000060756723e */ /* 0x000fe200048060ff */
[C---:B------:R-:W-:Y:S01]  /*6180*/  FMUL R7, R38.reuse, R24 ;  /* 0x0000001826077220 */ /* 0x040fe20000400000 */
[C---:B------:R-:W-:Y:S01]  /*6190*/  FMUL R24, R38.reuse, R29 ;  /* 0x0000001d26187220 */ /* 0x040fe20000400000 */
[C---:B------:R-:W-:Y:S01]  /*61a0*/  FMUL R29, R38.reuse, R34 ;  /* 0x00000022261d7220 */ /* 0x040fe20000400000 */
[----:B------:R-:W-:Y:S02]  /*61b0*/  HADD2.F32 R65, -RZ, R65.H1_H1 ;  /* 0x30000041ff417230 */ /* 0x000fe40000004100 */
[C---:B------:R-:W-:Y:S01]  /*61c0*/  FMUL R11, R38.reuse, R11 ;  /* 0x0000000b260b7220 */ /* 0x040fe20000400000 */
[--C-:B------:R-:W-:Y:S02]  /*61d0*/  HADD2.F32 R47, -RZ, R48.reuse.H0_H0 ;  /* 0x20000030ff2f7230 */ /* 0x100fe40000004100 */
[C---:B------:R-:W-:Y:S01]  /*61e0*/  FMUL R14, R38.reuse, R14 ;  /* 0x0000000e260e7220 */ /* 0x040fe20000400000 */
[----:B------:R-:W-:Y:S02]  /*61f0*/  HADD2.F32 R48, -RZ, R48.H1_H1 ;  /* 0x30000030ff307230 */ /* 0x000fe40000004100 */
[C---:B------:R-:W-:Y:S01]  /*6200*/  FFMA R11, R39.reuse, R44, R11 ;  /* 0x0000002c270b7223 */ /* 0x040fe2000000000b */
[C---:B------:R-:W-:Y:S01]  /*6210*/  FFMA R12, R39.reuse, R45, R12 ;  /* 0x0000002d270c7223 */ /* 0x040fe2000000000c */
[C---:B------:R-:W-:Y:S01]  /*6220*/  FFMA R13, R39.reuse, R46, R13 ;  /* 0x0000002e270d7223 */ /* 0x040fe2000000000d */
[----:B------:R-:W-:Y:S01]  /*6230*/  FFMA R14, R39, R47, R14 ;  /* 0x0000002f270e7223 */ /* 0x000fe2000000000e */
[C---:B------:R-:W-:Y:S01]  /*6240*/  FMUL R15, R38.reuse, R15 ;  /* 0x0000000f260f7220 */ /* 0x040fe20000400000 */
[--C-:B------:R-:W-:Y:S01]  /*6250*/  HADD2.F32 R51, -RZ, R52.reuse.H0_H0 ;  /* 0x20000034ff337230 */ /* 0x100fe20000004100 */
[----:B------:R-:W-:Y:S01]  /*6260*/  F2FP.SATFINITE.E5M2.F32.PACK_AB_MERGE_C R10, R11, R10, RZ ;  /* 0x0000000a0b0a723e */ /* 0x000fe200048060ff */
[----:B------:R-:W-:Y:S02]  /*6270*/  HADD2.F32 R52, -RZ, R52.H1_H1 ;  /* 0x30000034ff347230 */ /* 0x000fe40000004100 */
[C---:B------:R-:W-:Y:S01]  /*6280*/  FFMA R15, R39.reuse, R48, R15 ;  /* 0x00000030270f7223 */ /* 0x040fe2000000000f */
[C---:B------:R-:W-:Y:S01]  /*6290*/  FFMA R16, R39.reuse, R49, R16 ;  /* 0x0000003127107223 */ /* 0x040fe20000000010 */
[C---:B------:R-:W-:Y:S01]  /*62a0*/  FFMA R17, R39.reuse, R50, R17 ;  /* 0x0000003227117223 */ /* 0x040fe20000000011 */
[C---:B------:R-:W-:Y:S01]  /*62b0*/  FMUL R18, R38.reuse, R18 ;  /* 0x0000001226127220 */ /* 0x040fe20000400000 */
[C---:B------:R-:W-:Y:S01]  /*62c0*/  FMUL R19, R38.reuse, R19 ;  /* 0x0000001326137220 */ /* 0x040fe20000400000 */
[--C-:B------:R-:W-:Y:S02]  /*62d0*/  HADD2.F32 R55, -RZ, R56.reuse.H0_H0 ;  /* 0x20000038ff377230 */ /* 0x100fe40000004100 */
[C---:B------:R-:W-:Y:S01]  /*62e0*/  FMUL R3, R38.reuse, R22 ;  /* 0x0000001626037220 */ /* 0x040fe20000400000 */
[C---:B------:R-:W-:Y:S01]  /*62f0*/  FFMA R18, R39.reuse, R51, R18 ;  /* 0x0000003327127223 */ /* 0x040fe20000000012 */
[----:B------:R-:W-:Y:S02]  /*6300*/  HADD2.F32 R56, -RZ, R56.H1_H1 ;  /* 0x30000038ff387230 */ /* 0x000fe40000004100 */
[C---:B------:R-:W-:Y:S01]  /*6310*/  FFMA R19, R39.reuse, R52, R19 ;  /* 0x0000003427137223 */ /* 0x040fe20000000013 */
[C---:B------:R-:W-:Y:S01]  /*6320*/  FMUL R6, R38.reuse, R23 ;  /* 0x0000001726067220 */ /* 0x040fe20000400000 */
[C---:B------:R-:W-:Y:S01]  /*6330*/  FFMA R0, R39.reuse, R53, R0 ;  /* 0x0000003527007223 */ /* 0x040fe20000000000 */
[C---:B------:R-:W-:Y:S01]  /*6340*/  FFMA R2, R39.reuse, R54, R2 ;  /* 0x0000003627027223 */ /* 0x040fe20000000002 */
[--C-:B------:R-:W-:Y:S02]  /*6350*/  HADD2.F32 R59, -RZ, R60.reuse.H0_H0 ;  /* 0x2000003cff3b7230 */ /* 0x100fe40000004100 */
[C---:B------:R-:W-:Y:S01]  /*6360*/  FFMA R3, R39.reuse, R55, R3 ;  /* 0x0000003727037223 */ /* 0x040fe20000000003 */
[----:B------:R-:W-:Y:S02]  /*6370*/  HADD2.F32 R60, -RZ, R60.H1_H1 ;  /* 0x3000003cff3c7230 */ /* 0x000fe40000004100 */
[C---:B------:R-:W-:Y:S01]  /*6380*/  FMUL R21, R38.reuse, R26 ;  /* 0x0000001a26157220 */ /* 0x040fe20000400000 */
[C---:B------:R-:W-:Y:S01]  /*6390*/  FMUL R22, R38.reuse, R27 ;  /* 0x0000001b26167220 */ /* 0x040fe20000400000 */
[C---:B------:R-:W-:Y:S01]  /*63a0*/  FFMA R6, R39.reuse, R56, R6 ;  /* 0x0000003827067223 */ /* 0x040fe20000000006 */
[C---:B------:R-:W-:Y:S01]  /*63b0*/  FFMA R7, R39.reuse, R57, R7 ;  /* 0x0000003927077223 */ /* 0x040fe20000000007 */
[C---:B------:R-:W-:Y:S01]  /*63c0*/  FMUL R23, R38.reuse, R28 ;  /* 0x0000001c26177220 */ /* 0x040fe20000400000 */
[C---:B------:R-:W-:Y:S01]  /*63d0*/  FFMA R20, R39.reuse, R58, R20 ;  /* 0x0000003a27147223 */ /* 0x040fe20000000014 */
[--C-:B------:R-:W-:Y:S02]  /*63e0*/  HADD2.F32 R63, -RZ, R64.reuse.H0_H0 ;  /* 0x20000040ff3f7230 */ /* 0x100fe40000004100 */
[C---:B------:R-:W-:Y:S01]  /*63f0*/  FFMA R21, R39.reuse, R59, R21 ;  /* 0x0000003b27157223 */ /* 0x040fe20000000015 */
[----:B------:R-:W-:Y:S02]  /*6400*/  HADD2.F32 R64, -RZ, R64.H1_H1 ;  /* 0x30000040ff407230 */ /* 0x000fe40000004100 */
[C---:B------:R-:W-:Y:S01]  /*6410*/  FFMA R22, R39.reuse, R60, R22 ;  /* 0x0000003c27167223 */ /* 0x040fe20000000016 */
[C---:B------:R-:W-:Y:S01]  /*6420*/  FMUL R26, R38.reuse, R31 ;  /* 0x0000001f261a7220 */ /* 0x040fe20000400000 */
[C---:B------:R-:W-:Y:S01]  /*6430*/  FMUL R27, R38.reuse, R32 ;  /* 0x00000020261b7220 */ /* 0x040fe20000400000 */
[C---:B------:R-:W-:Y:S01]  /*6440*/  FFMA R23, R39.reuse, R61, R23 ;  /* 0x0000003d27177223 */ /* 0x040fe20000000017 */
[----:B------:R-:W-:Y:S01]  /*6450*/  FMUL R28, R38, R33 ;  /* 0x00000021261c7220 */ /* 0x000fe20000400000 */
[C---:B------:R-:W-:Y:S01]  /*6460*/  FFMA R24, R39.reuse, R62, R24 ;  /* 0x0000003e27187223 */ /* 0x040fe20000000018 */
[--C-:B------:R-:W-:Y:S02]  /*6470*/  HADD2.F32 R66, -RZ, R67.reuse.H0_H0 ;  /* 0x20000043ff427230 */ /* 0x100fe40000004100 */
[C---:B------:R-:W-:Y:S01]  /*6480*/  FFMA R25, R39.reuse, R63, R25 ;  /* 0x0000003f27197223 */ /* 0x040fe20000000019 */
[----:B------:R-:W-:Y:S02]  /*6490*/  HADD2.F32 R67, -RZ, R67.H1_H1 ;  /* 0x30000043ff437230 */ /* 0x000fe40000004100 */
[----:B------:R-:W-:Y:S01]  /*64a0*/  FFMA R26, R39, R64, R26 ;  /* 0x00000040271a7223 */ /* 0x000fe2000000001a */
[----:B------:R-:W-:Y:S01]  /*64b0*/  F2FP.SATFINITE.E5M2.F32.PACK_AB_MERGE_C R14, R15, R14, RZ ;  /* 0x0000000e0f0e723e */ /* 0x000fe200048060ff */
[----:B------:R-:W-:Y:S01]  /*64c0*/  FFMA R27, R39, R40, R27 ;  /* 0x00000028271b7223 */ /* 0x000fe2000000001b */
[----:B------:R-:W-:Y:S01]  /*64d0*/  F2FP.SATFINITE.E5M2.F32.PACK_AB_MERGE_C R18, R19, R18, RZ ;  /* 0x000000121312723e */ /* 0x000fe200048060ff */
[C---:B------:R-:W-:Y:S01]  /*64e0*/  FFMA R28, R39.reuse, R65, R28 ;  /* 0x00000041271c7223 */ /* 0x040fe2000000001c */
[C---:B------:R-:W-:Y:S01]  /*64f0*/  FFMA R29, R39.reuse, R66, R29 ;  /* 0x00000042271d7223 */ /* 0x040fe2000000001d */
[----:B------:R-:W-:Y:S01]  /*6500*/  FFMA R30, R39, R67, R30 ;  /* 0x00000043271e7223 */ /* 0x000fe2000000001e */
[----:B------:R-:W-:Y:S02]  /*6510*/  F2FP.SATFINITE.E5M2.F32.PACK_AB_MERGE_C R32, R5, R4, R86 ;  /* 0x000000040520723e */ /* 0x000fe40004806056 */
[----:B------:R-:W-:Y:S02]  /*6520*/  F2FP.SATFINITE.E5M2.F32.PACK_AB_MERGE_C R33, R9, R8, R10 ;  /* 0x000000080921723e */ /* 0x000fe4000480600a */
[----:B------:R-:W-:Y:S02]  /*6530*/  F2FP.SATFINITE.E5M2.F32.PACK_AB_MERGE_C R34, R13, R12, R14 ;  /* 0x0000000c0d22723e */ /* 0x000fe4000480600e */
[----:B------:R-:W-:Y:S02]  /*6540*/  F2FP.SATFINITE.E5M2.F32.PACK_AB_MERGE_C R35, R17, R16, R18 ;  /* 0x000000101123723e */ /* 0x000fe40004806012 */
[----:B------:R-:W-:Y:S02]  /*6550*/  F2FP.SATFINITE.E5M2.F32.PACK_AB_MERGE_C R3, R6, R3, RZ ;  /* 0x000000030603723e */ /* 0x000fe400048060ff */
[----:B------:R-:W-:Y:S01]  /*6560*/  F2FP.SATFINITE.E5M2.F32.PACK_AB_MERGE_C R5, R22, R21, RZ ;  /* 0x000000151605723e */ /* 0x000fe200048060ff */
[----:B------:R1:W-:Y:S01]  /*6570*/  STS.128 [R78+UR44+0x1200], R32 ;  /* 0x001200204e007988 */ /* 0x0003e20008000c2c */
[----:B------:R-:W-:Y:S02]  /*6580*/  F2FP.SATFINITE.E5M2.F32.PACK_AB_MERGE_C R6, R26, R25, RZ ;  /* 0x000000191a06723e */ /* 0x000fe400048060ff */
[----:B------:R-:W-:Y:S02]  /*6590*/  F2FP.SATFINITE.E5M2.F32.PACK_AB_MERGE_C R29, R30, R29, RZ ;  /* 0x0000001d1e1d723e */ /* 0x000fe400048060ff */
[----:B------:R-:W-:Y:S02]  /*65a0*/  F2FP.SATFINITE.E5M2.F32.PACK_AB_MERGE_C R5, R20, R7, R5 ;  /* 0x000000071405723e */ /* 0x000fe40004806005 */
[----:B------:R-:W-:Y:S02]  /*65b0*/  F2FP.SATFINITE.E5M2.F32.PACK_AB_MERGE_C R4, R2, R0, R3 ;  /* 0x000000000204723e */ /* 0x000fe40004806003 */
[----:B------:R-:W-:Y:S02]  /*65c0*/  F2FP.SATFINITE.E5M2.F32.PACK_AB_MERGE_C R6, R24, R23, R6 ;  /* 0x000000171806723e */ /* 0x000fe40004806006 */
[----:B------:R-:W-:Y:S05]  /*65d0*/  F2FP.SATFINITE.E5M2.F32.PACK_AB_MERGE_C R7, R28, R27, R29 ;  /* 0x0000001b1c07723e */ /* 0x000fea000480601d */
[----:B------:R1:W-:Y:S01]  /*65e0*/  STS.128 [R77+0x1010], R4 ;  /* 0x001010044d007388 */ /* 0x0003e20000000c00 */
[----:B------:R-:W-:Y:S01]  /*65f0*/  @!PT LDS RZ, [RZ] ;  /* 0x00000000fffff984 */ /* 0x000fe20000000800 */
[----:B------:R-:W-:Y:S01]  /*6600*/  @!PT LDS RZ, [RZ] ;  /* 0x00000000fffff984 */ /* 0x000fe20000000800 */
[----:B------:R-:W-:Y:S01]  /*6610*/  @!PT LDS RZ, [RZ] ;  /* 0x00000000fffff984 */ /* 0x000fe20000000800 */
[----:B------:R-:W-:Y:S01]  /*6620*/  @!PT LDS RZ, [RZ] ;  /* 0x00000000fffff984 */ /* 0x000fe20000000800 */
[----:B------:R3:W-:Y:S07]  /*6630*/  MEMBAR.ALL.CTA ;  /* 0x0000000000007992 */ /* 0x0007ee0000008000 */
[----:B---3--:R-:W3:Y:S02]  /*6640*/  FENCE.VIEW.ASYNC.S ;  /* 0x00000000000073c6 */ /* 0x008ee40000000000 */
[----:B---3--:R-:W-:Y:S06]  /*6650*/  BAR.SYNC.DEFER_BLOCKING 0x1, 0x80 ;  /* 0x0042000000007b1d */ /* 0x008fec0000010000 */
[----:B------:R-:W-:Y:S05]  /*6660*/  @P0 BRA `(.L_x_100) ;  /* 0x0000000000300947 */ /* 0x000fea0003800000 */
[----:B------:R-:W-:Y:S02]  /*6670*/  UIADD3 UR4, UPT, UPT, UR44, 0x1200, URZ ;  /* 0x000012002c047890 */ /* 0x000fe4000fffe0ff */
[----:B------:R-:W-:Y:S02]  /*6680*/  USHF.L.U32 UR9, UR45, 0x6, URZ ;  /* 0x000000062d097899 */ /* 0x000fe400080006ff */
[----:B------:R-:W-:Y:S02]  /*6690*/  USHF.L.U32 UR10, UR46, 0x6, URZ ;  /* 0x000000062e0a7899 */ /* 0x000fe400080006ff */
[----:B------:R-:W-:Y:S01]  /*66a0*/  MOV R85, UR4 ;  /* 0x0000000400557c02 */ /* 0x000fe20008000f00 */
[----:B------:R-:W-:Y:S01]  /*66b0*/  UIADD3 UR4, UP0, UPT, UR62, 0x680, URZ ;  /* 0x000006803e047890 */ /* 0x000fe2000ff1e0ff */
[----:B------:R-:W-:Y:S02]  /*66c0*/  UMOV UR11, UR36 ;  /* 0x00000024000b7c82 */ /* 0x000fe40008000000 */
[----:B------:R-:W-:Y:S01]  /*66d0*/  R2UR UR8, R85 ;  /* 0x00000000550872ca */ /* 0x000fe200000e0000 */
[----:B------:R-:W-:Y:S11]  /*66e0*/  UIADD3.X UR5, UPT, UPT, URZ, UR63, URZ, UP0, !UPT ;  /* 0x0000003fff057290 */ /* 0x000ff600087fe4ff */
[----:B------:R-:W-:Y:S01]  /*66f0*/  @!UPT UIADD3 URZ, UPT, UPT, URZ, URZ, URZ ;  /* 0x000000fffffff290 */ /* 0x000fe2000fffe0ff */
[----:B------:R3:W-:Y:S01]  /*6700*/  UTMASTG.3D [UR8], [UR4] ;  /* 0x00000008040073b5 */ /* 0x0007e20008010000 */
[----:B------:R0:W-:Y:S01]  /*6710*/  UTMACMDFLUSH ;  /* 0x00000000000079b7 */ /* 0x0001e20000000000 */
[----:B---3--:R-:W-:Y:S04]  /*6720*/  DEPBAR.LE SB0, 0x0 ;  /* 0x000080000000791a */ /* 0x008fe80000000000 */
.L_x_100:
[----:B------:R-:W-:Y:S05]  /*6730*/  BSYNC.RECONVERGENT B0 ;  /* 0x0000000000007941 */ /* 0x000fea0003800200 */
.L_x_99:
[----:B------:R-:W-:Y:S01]  /*6740*/  BAR.SYNC.DEFER_BLOCKING 0x1, 0x80 ;  /* 0x0042000000007b1d */ /* 0x000fe20000010000 */
[----:B------:R-:W-:Y:S01]  /*6750*/  ISETP.NE.AND P0, PT, R81, 0x2, PT ;  /* 0x000000025100780c */ /* 0x000fe20003f05270 */
[----:B------:R-:W-:Y:S01]  /*6760*/  UISETP.NE.AND UP0, UPT, UR47, URZ, UPT ;  /* 0x000000ff2f00728c */ /* 0x000fe2000bf05270 */
[----:B------:R-:W-:Y:S01]  /*6770*/  ISETP.NE.AND P1, PT, R36, 0x4, PT ;  /* 0x000000042400780c */ /* 0x000fe20003f25270 */
[----:B------:R-:W-:Y:S01]  /*6780*/  UIADD3 UR45, UPT, UPT, UR37, UR57, URZ ;  /* 0x00000039252d7290 */ /* 0x000fe2000fffe0ff */
[----:B------:R-:W-:Y:S01]  /*6790*/  SEL R2, RZ, 0x1, P0 ;  /* 0x00000001ff027807 */ /* 0x000fe20000000000 */
[----:B------:R-:W-:Y:S01]  /*67a0*/  UIADD3 UR46, UPT, UPT, UR38, UR60, URZ ;  /* 0x0000003c262e7290 */ /* 0x000fe2000fffe0ff */
[----:B------:R-:W-:Y:S02]  /*67b0*/  SEL R0, RZ, 0x1, P1 ;  /* 0x00000001ff007807 */ /* 0x000fe40000800000 */
[----:B------:R-:W-:Y:S02]  /*67c0*/  LOP3.LUT R83, R83, R2, RZ, 0x3c, !PT ;  /* 0x0000000253537212 */ /* 0x000fe400078e3cff */
[----:B------:R-:W-:Y:S02]  /*67d0*/  LOP3.LUT R84, R84, R0, RZ, 0x3c, !PT ;  /* 0x0000000054547212 */ /* 0x000fe400078e3cff */
[----:B------:R-:W-:Y:S02]  /*67e0*/  SEL R81, R81, RZ, P0 ;  /* 0x000000ff51517207 */ /* 0x000fe40000000000 */
[----:B------:R-:W-:Y:S01]  /*67f0*/  SEL R36, R36, RZ, P1 ;  /* 0x000000ff24247207 */ /* 0x000fe20000800000 */
[----:B------:R-:W-:Y:S01]  /*6800*/  UMOV UR36, UR51 ;  /* 0x0000003300247c82 */ /* 0x000fe20008000000 */
[----:B------:R-:W-:Y:S05]  /*6810*/  BRA.U UP0, `(.L_x_101) ;  /* 0xffffffe5002c7547 */ /* 0x000fea000b83ffff */
[----:B------:R-:W-:Y:S05]  /*6820*/  EXIT ;  /* 0x000000000000794d */ /* 0x000fea0003800000 */
.L_x_24:
[----:B---3--:R3:W4:Y:S02]  /*6830*/  SYNCS.PHASECHK.TRANS64.TRYWAIT P0, [R0+URZ+0xd0], R2 ;  /* 0x0000d002000075a7 */ /* 0x00872400080011ff */
[----:B----4-:R-:W-:Y:S05]  /*6840*/  @!P0 NANOSLEEP.SYNCS 0x989680 ;  /* 0x009896800000895d */ /* 0x010fea0003900000 */
[----:B------:R-:W4:Y:S02]  /*6850*/  @!P0 SYNCS.PHASECHK.TRANS64 P0, [R0+URZ+0xd0], R2 ;  /* 0x0000d002000085a7 */ /* 0x000f2400080010ff */
[----:B----4-:R-:W-:Y:S05]  /*6860*/  @!P0 BRA `(.L_x_24) ;  /* 0xfffffffc00f08947 */ /* 0x010fea000383ffff */
[----:B------:R-:W-:Y:S05]  /*6870*/  BRA `(.L_x_102) ;  /* 0xffffffac00d87947 */ /* 0x000fea000383ffff */
.L_x_27:
[----:B--2---:R-:W-:-:S07]  /*6880*/  MOV R0, UR33 ;  /* 0x0000002100007c02 */ /* 0x004fce0008000f00 */
.L_x_103:
[----:B--2---:R2:W3:Y:S02]  /*6890*/  SYNCS.PHASECHK.TRANS64.TRYWAIT P0, [R0+URZ+0x20], R3 ;  /* 0x00002003000075a7 */ /* 0x0044e400080011ff */
[----:B---3--:R-:W-:Y:S05]  /*68a0*/  @!P0 NANOSLEEP.SYNCS 0x989680 ;  /* 0x009896800000895d */ /* 0x008fea0003900000 */
[----:B------:R-:W3:Y:S02]  /*68b0*/  @!P0 SYNCS.PHASECHK.TRANS64 P0, [R0+URZ+0x20], R3 ;  /* 0x00002003000085a7 */ /* 0x000ee400080010ff */
[----:B---3--:R-:W-:Y:S05]  /*68c0*/  @!P0 BRA `(.L_x_103) ;  /* 0xfffffffc00f08947 */ /* 0x008fea000383ffff */
[----:B------:R-:W-:Y:S05]  /*68d0*/  BRA `(.L_x_26) ;  /* 0xffffffb000207947 */ /* 0x000fea000383ffff */
.L_x_34:
[----:B-1----:R-:W-:-:S07]  /*68e0*/  MOV R0, UR17 ;  /* 0x0000001100007c02 */ /* 0x002fce0008000f00 */
.L_x_104:
[----:B-1----:R1:W2:Y:S02]  /*68f0*/  SYNCS.PHASECHK.TRANS64.TRYWAIT P0, [R0+URZ+0x20], R3 ;  /* 0x00002003000075a7 */ /* 0x0022a400080011ff */
[----:B--2---:R-:W-:Y:S05]  /*6900*/  @!P0 NANOSLEEP.SYNCS 0x989680 ;  /* 0x009896800000895d */ /* 0x004fea0003900000 */
[----:B------:R-:W2:Y:S02]  /*6910*/  @!P0 SYNCS.PHASECHK.TRANS64 P0, [R0+URZ+0x20], R3 ;  /* 0x00002003000085a7 */ /* 0x000ea400080010ff */
[----:B--2---:R-:W-:Y:S05]  /*6920*/  @!P0 BRA `(.L_x_104) ;  /* 0xfffffffc00f08947 */ /* 0x004fea000383ffff */
[----:B------:R-:W-:Y:S05]  /*6930*/  BRA `(.L_x_33) ;  /* 0xffffffb000dc7947 */ /* 0x000fea000383ffff */
.L_x_39:
[----:B-1----:R1:W2:Y:S02]  /*6940*/  SYNCS.PHASECHK.TRANS64.TRYWAIT P0, [R3+URZ+0x60], R0 ;  /* 0x00006000030075a7 */ /* 0x0022a400080011ff */
[----:B--2---:R-:W-:Y:S05]  /*6950*/  @!P0 NANOSLEEP.SYNCS 0x989680 ;  /* 0x009896800000895d */ /* 0x004fea0003900000 */
[----:B------:R-:W2:Y:S02]  /*6960*/  @!P0 SYNCS.PHASECHK.TRANS64 P0, [R3+URZ+0x60], R0 ;  /* 0x00006000030085a7 */ /* 0x000ea400080010ff */
[----:B--2---:R-:W-:Y:S05]  /*6970*/  @!P0 BRA `(.L_x_39) ;  /* 0xfffffffc00f08947 */ /* 0x004fea000383ffff */
[----:B------:R-:W-:Y:S05]  /*6980*/  BRA `(.L_x_105) ;  /* 0xffffffb400807947 */ /* 0x000fea000383ffff */
.L_x_43:
[----:B------:R-:W-:-:S07]  /*6990*/  MOV R0, UR4 ;  /* 0x0000000400007c02 */ /* 0x000fce0008000f00 */
.L_x_106:
[----:B-1----:R1:W2:Y:S02]  /*69a0*/  SYNCS.PHASECHK.TRANS64.TRYWAIT P0, [R0+URZ], R2 ;  /* 0x00000002000075a7 */ /* 0x0022a400080011ff */
[----:B--2---:R-:W-:Y:S05]  /*69b0*/  @!P0 NANOSLEEP.SYNCS 0x989680 ;  /* 0x009896800000895d */ /* 0x004fea0003900000 */
[----:B------:R-:W2:Y:S02]  /*69c0*/  @!P0 SYNCS.PHASECHK.TRANS64 P0, [R0+URZ], R2 ;  /* 0x00000002000085a7 */ /* 0x000ea400080010ff */
[----:B--2---:R-:W-:Y:S05]  /*69d0*/  @!P0 BRA `(.L_x_106) ;  /* 0xfffffffc00f08947 */ /* 0x004fea000383ffff */
[----:B------:R-:W-:Y:S05]  /*69e0*/  BRA `(.L_x_107) ;  /* 0xffffffbc00247947 */ /* 0x000fea000383ffff */
.L_x_44:
[----:B------:R-:W-:-:S07]  /*69f0*/  MOV R0, UR5 ;  /* 0x0000000500007c02 */ /* 0x000fce0008000f00 */
.L_x_108:
[----:B-1----:R1:W2:Y:S02]  /*6a00*/  SYNCS.PHASECHK.TRANS64.TRYWAIT P0, [R0+URZ], R3 ;  /* 0x00000003000075a7 */ /* 0x0022a400080011ff */
[----:B--2---:R-:W-:Y:S05]  /*6a10*/  @!P0 NANOSLEEP.SYNCS 0x989680 ;  /* 0x009896800000895d */ /* 0x004fea0003900000 */
[----:B------:R-:W2:Y:S02]  /*6a20*/  @!P0 SYNCS.PHASECHK.TRANS64 P0, [R0+URZ], R3 ;  /* 0x00000003000085a7 */ /* 0x000ea400080010ff */
[----:B--2---:R-:W-:Y:S05]  /*6a30*/  @!P0 BRA `(.L_x_108) ;  /* 0xfffffffc00f08947 */ /* 0x004fea000383ffff */
[----:B------:R-:W-:Y:S05]  /*6a40*/  BRA `(.L_x_109) ;  /* 0xffffffbc00307947 */ /* 0x000fea000383ffff */
.L_x_45:
[----:B------:R-:W-:-:S07]  /*6a50*/  MOV R0, UR5 ;  /* 0x0000000500007c02 */ /* 0x000fce0008000f00 */
.L_x_110:
[----:B-1----:R1:W2:Y:S02]  /*6a60*/  SYNCS.PHASECHK.TRANS64.TRYWAIT P0, [R0+URZ], R3 ;  /* 0x00000003000075a7 */ /* 0x0022a400080011ff */
[----:B--2---:R-:W-:Y:S05]  /*6a70*/  @!P0 NANOSLEEP.SYNCS 0x989680 ;  /* 0x009896800000895d */ /* 0x004fea0003900000 */
[----:B------:R-:W2:Y:S02]  /*6a80*/  @!P0 SYNCS.PHASECHK.TRANS64 P0, [R0+URZ], R3 ;  /* 0x00000003000085a7 */ /* 0x000ea400080010ff */
[----:B--2---:R-:W-:Y:S05]  /*6a90*/  @!P0 BRA `(.L_x_110) ;  /* 0xfffffffc00f08947 */ /* 0x004fea000383ffff */
[----:B------:R-:W-:Y:S05]  /*6aa0*/  BRA `(.L_x_111) ;  /* 0xffffffbc003c7947 */ /* 0x000fea000383ffff */
.L_x_48:
[----:B--2---:R2:W3:Y:S02]  /*6ab0*/  SYNCS.PHASECHK.TRANS64.TRYWAIT P0, [R2+URZ+0xc0], R4 ;  /* 0x0000c004020075a7 */ /* 0x0044e400080011ff */
[----:B---3--:R-:W-:Y:S05]  /*6ac0*/  @!P0 NANOSLEEP.SYNCS 0x989680 ;  /* 0x009896800000895d */ /* 0x008fea0003900000 */
[----:B------:R-:W3:Y:S02]  /*6ad0*/  @!P0 SYNCS.PHASECHK.TRANS64 P0, [R2+URZ+0xc0], R4 ;  /* 0x0000c004020085a7 */ /* 0x000ee400080010ff */
[----:B---3--:R-:W-:Y:S05]  /*6ae0*/  @!P0 BRA `(.L_x_48) ;  /* 0xfffffffc00f08947 */ /* 0x008fea000383ffff */
[----:B------:R-:W-:Y:S05]  /*6af0*/  BRA `(.L_x_112) ;  /* 0xffffffbc00987947 */ /* 0x000fea000383ffff */
.L_x_49:
[----:B------:R-:W-:-:S07]  /*6b00*/  MOV R2, UR4 ;  /* 0x0000000400027c02 */ /* 0x000fce0008000f00 */
.L_x_113:
[----:B--2---:R2:W3:Y:S02]  /*6b10*/  SYNCS.PHASECHK.TRANS64.TRYWAIT P0, [R2+URZ+0x70], R5 ;  /* 0x00007005020075a7 */ /* 0x0044e400080011ff */
[----:B---3--:R-:W-:Y:S05]  /*6b20*/  @!P0 NANOSLEEP.SYNCS 0x989680 ;  /* 0x009896800000895d */ /* 0x008fea0003900000 */
[----:B------:R-:W3:Y:S02]  /*6b30*/  @!P0 SYNCS.PHASECHK.TRANS64 P0, [R2+URZ+0x70], R5 ;  /* 0x00007005020085a7 */ /* 0x000ee400080010ff */
[----:B---3--:R-:W-:Y:S05]  /*6b40*/  @!P0 BRA `(.L_x_113) ;  /* 0xfffffffc00f08947 */ /* 0x008fea000383ffff */
[----:B------:R-:W-:Y:S05]  /*6b50*/  BRA `(.L_x_114) ;  /* 0xffffffbc00a87947 */ /* 0x000fea000383ffff */
.L_x_50:
[----:B--2---:R2:W3:Y:S02]  /*6b60*/  SYNCS.PHASECHK.TRANS64.TRYWAIT P1, [R2+URZ+0x60], R4 ;  /* 0x00006004020075a7 */ /* 0x0044e400080211ff */
[----:B---3--:R-:W-:Y:S05]  /*6b70*/  @!P1 NANOSLEEP.SYNCS 0x989680 ;  /* 0x009896800000995d */ /* 0x008fea0003900000 */
[----:B------:R-:W3:Y:S02]  /*6b80*/  @!P1 SYNCS.PHASECHK.TRANS64 P1, [R2+URZ+0x60], R4 ;  /* 0x00006004020095a7 */ /* 0x000ee400080210ff */
[----:B---3--:R-:W-:Y:S05]  /*6b90*/  @!P1 BRA `(.L_x_50) ;  /* 0xfffffffc00f09947 */ /* 0x008fea000383ffff */
[----:B------:R-:W-:Y:S05]  /*6ba0*/  BRA `(.L_x_115) ;  /* 0xffffffbc00d87947 */ /* 0x000fea000383ffff */
.L_x_53:
[----:B------:R-:W-:-:S07]  /*6bb0*/  MOV R0, UR4 ;  /* 0x0000000400007c02 */ /* 0x000fce0008000f00 */
.L_x_116:
[----:B--2---:R2:W3:Y:S02]  /*6bc0*/  SYNCS.PHASECHK.TRANS64.TRYWAIT P0, [R0+URZ+0x70], R2 ;  /* 0x00007002000075a7 */ /* 0x0044e400080011ff */
[----:B---3--:R-:W-:Y:S05]  /*6bd0*/  @!P0 NANOSLEEP.SYNCS 0x989680 ;  /* 0x009896800000895d */ /* 0x008fea0003900000 */
[----:B------:R-:W3:Y:S02]  /*6be0*/  @!P0 SYNCS.PHASECHK.TRANS64 P0, [R0+URZ+0x70], R2 ;  /* 0x00007002000085a7 */ /* 0x000ee400080010ff */
[----:B---3--:R-:W-:Y:S05]  /*6bf0*/  @!P0 BRA `(.L_x_116) ;  /* 0xfffffffc00f08947 */ /* 0x008fea000383ffff */
[----:B------:R-:W-:Y:S05]  /*6c00*/  BRA `(.L_x_52) ;  /* 0xffffffc0002c7947 */ /* 0x000fea000383ffff */
.L_x_60:
[----:B-1----:R1:W2:Y:S02]  /*6c10*/  SYNCS.PHASECHK.TRANS64.TRYWAIT P1, [R0+URZ+0x60], R2 ;  /* 0x00006002000075a7 */ /* 0x0022a400080211ff */
[----:B--2---:R-:W-:Y:S05]  /*6c20*/  @!P1 NANOSLEEP.SYNCS 0x989680 ;  /* 0x009896800000995d */ /* 0x004fea0003900000 */
[----:B------:R-:W2:Y:S02]  /*6c30*/  @!P1 SYNCS.PHASECHK.TRANS64 P1, [R0+URZ+0x60], R2 ;  /* 0x00006002000095a7 */ /* 0x000ea400080210ff */
[----:B--2---:R-:W-:Y:S05]  /*6c40*/  @!P1 BRA `(.L_x_60) ;  /* 0xfffffffc00f09947 */ /* 0x004fea000383ffff */
[----:B------:R-:W-:Y:S05]  /*6c50*/  BRA `(.L_x_117) ;  /* 0xffffffc400a07947 */ /* 0x000fea000383ffff */
.L_x_61:
[----:B------:R-:W-:-:S07]  /*6c60*/  MOV R2, UR31 ;  /* 0x0000001f00027c02 */ /* 0x000fce0008000f00 */
.L_x_118:
[----:B-1----:R1:W2:Y:S02]  /*6c70*/  SYNCS.PHASECHK.TRANS64.TRYWAIT P0, [R2+URZ+0xa0], R0 ;  /* 0x0000a000020075a7 */ /* 0x0022a400080011ff */
[----:B--2---:R-:W-:Y:S05]  /*6c80*/  @!P0 NANOSLEEP.SYNCS 0x989680 ;  /* 0x009896800000895d */ /* 0x004fea0003900000 */
[----:B------:R-:W2:Y:S02]  /*6c90*/  @!P0 SYNCS.PHASECHK.TRANS64 P0, [R2+URZ+0xa0], R0 ;  /* 0x0000a000020085a7 */ /* 0x000ea400080010ff */
[----:B--2---:R-:W-:Y:S05]  /*6ca0*/  @!P0 BRA `(.L_x_118) ;  /* 0xfffffffc00f08947 */ /* 0x004fea000383ffff */
[----:B------:R-:W-:Y:S05]  /*6cb0*/  BRA `(.L_x_119) ;  /* 0xffffffc400f07947 */ /* 0x000fea000383ffff */
.L_x_64:
[----:B------:R-:W-:Y:S07]  /*6cc0*/  MOV R0, UR5 ;  /* 0x0000000500007c02 */ /* 0x000fee0008000f00 */
.L_x_120:
[----:B-1----:R1:W2:Y:S02]  /*6cd0*/  SYNCS.PHASECHK.TRANS64.TRYWAIT P0, [R0+URZ], R2 ;  /* 0x00000002000075a7 */ /* 0x0022a400080011ff */
[----:B--2---:R-:W-:Y:S05]  /*6ce0*/  @!P0 NANOSLEEP.SYNCS 0x989680 ;  /* 0x009896800000895d */ /* 0x004fea0003900000 */
[----:B------:R-:W2:Y:S02]  /*6cf0*/  @!P0 SYNCS.PHASECHK.TRANS64 P0, [R0+URZ], R2 ;  /* 0x00000002000085a7 */ /* 0x000ea400080010ff */
[----:B--2---:R-:W-:Y:S05]  /*6d00*/  @!P0 BRA `(.L_x_120) ;  /* 0xfffffffc00f08947 */ /* 0x004fea000383ffff */
[----:B------:R-:W-:Y:S05]  /*6d10*/  BRA `(.L_x_63) ;  /* 0xffffffc8000c7947 */ /* 0x000fea000383ffff */
.L_x_67:
[----:B------:R-:W-:-:S07]  /*6d20*/  MOV R0, UR4 ;  /* 0x0000000400007c02 */ /* 0x000fce0008000f00 */
.L_x_121:
[----:B--2---:R2:W4:Y:S02]  /*6d30*/  SYNCS.PHASECHK.TRANS64.TRYWAIT P0, [R0+URZ], R2 ;  /* 0x00000002000075a7 */ /* 0x00452400080011ff */
[----:B----4-:R-:W-:Y:S05]  /*6d40*/  @!P0 NANOSLEEP.SYNCS 0x989680 ;  /* 0x009896800000895d */ /* 0x010fea0003900000 */
[----:B------:R-:W4:Y:S02]  /*6d50*/  @!P0 SYNCS.PHASECHK.TRANS64 P0, [R0+URZ], R2 ;  /* 0x00000002000085a7 */ /* 0x000f2400080010ff */
[----:B----4-:R-:W-:Y:S05]  /*6d60*/  @!P0 BRA `(.L_x_121) ;  /* 0xfffffffc00f08947 */ /* 0x010fea000383ffff */
[----:B------:R-:W-:Y:S05]  /*6d70*/  BRA `(.L_x_122) ;  /* 0xffffffc800e87947 */ /* 0x000fea000383ffff */
.L_x_68:
[----:B------:R-:W-:-:S07]  /*6d80*/  MOV R0, UR5 ;  /* 0x0000000500007c02 */ /* 0x000fce0008000f00 */
.L_x_123:
[----:B-1----:R1:W2:Y:S02]  /*6d90*/  SYNCS.PHASECHK.TRANS64.TRYWAIT P0, [R0+URZ], R3 ;  /* 0x00000003000075a7 */ /* 0x0022a400080011ff */
[----:B--2---:R-:W-:Y:S05]  /*6da0*/  @!P0 NANOSLEEP.SYNCS 0x989680 ;  /* 0x009896800000895d */ /* 0x004fea0003900000 */
[----:B------:R-:W2:Y:S02]  /*6db0*/  @!P0 SYNCS.PHASECHK.TRANS64 P0, [R0+URZ], R3 ;  /* 0x00000003000085a7 */ /* 0x000ea400080010ff */
[----:B--2---:R-:W-:Y:S05]  /*6dc0*/  @!P0 BRA `(.L_x_123) ;  /* 0xfffffffc00f08947 */ /* 0x004fea000383ffff */
[----:B------:R-:W-:Y:S05]  /*6dd0*/  BRA `(.L_x_124) ;  /* 0xffffffc800f47947 */ /* 0x000fea000383ffff */
.L_x_69:
[----:B------:R-:W-:-:S07]  /*6de0*/  MOV R0, UR5 ;  /* 0x0000000500007c02 */ /* 0x000fce0008000f00 */
.L_x_125:
[----:B-1----:R1:W2:Y:S02]  /*6df0*/  SYNCS.PHASECHK.TRANS64.TRYWAIT P0, [R0+URZ], R3 ;  /* 0x00000003000075a7 */ /* 0x0022a400080011ff */
[----:B--2---:R-:W-:Y:S05]  /*6e00*/  @!P0 NANOSLEEP.SYNCS 0x989680 ;  /* 0x009896800000895d */ /* 0x004fea0003900000 */
[----:B------:R-:W2:Y:S02]  /*6e10*/  @!P0 SYNCS.PHASECHK.TRANS64 P0, [R0+URZ], R3 ;  /* 0x00000003000085a7 */ /* 0x000ea400080010ff */
[----:B--2---:R-:W-:Y:S05]  /*6e20*/  @!P0 BRA `(.L_x_125) ;  /* 0xfffffffc00f08947 */ /* 0x004fea000383ffff */
[----:B------:R-:W-:Y:S05]  /*6e30*/  BRA `(.L_x_126) ;  /* 0xffffffcc00007947 */ /* 0x000fea000383ffff */
.L_x_70:
[----:B-1----:R-:W-:-:S07]  /*6e40*/  MOV R0, UR4 ;  /* 0x0000000400007c02 */ /* 0x002fce0008000f00 */
.L_x_127:
[----:B-1----:R1:W2:Y:S02]  /*6e50*/  SYNCS.PHASECHK.TRANS64.TRYWAIT P0, [R0+URZ], R2 ;  /* 0x00000002000075a7 */ /* 0x0022a400080011ff */
[----:B--2---:R-:W-:Y:S05]  /*6e60*/  @!P0 NANOSLEEP.SYNCS 0x989680 ;  /* 0x009896800000895d */ /* 0x004fea0003900000 */
[----:B------:R-:W2:Y:S02]  /*6e70*/  @!P0 SYNCS.PHASECHK.TRANS64 P0, [R0+URZ], R2 ;  /* 0x00000002000085a7 */ /* 0x000ea400080010ff */
[----:B--2---:R-:W-:Y:S05]  /*6e80*/  @!P0 BRA `(.L_x_127) ;  /* 0xfffffffc00f08947 */ /* 0x004fea000383ffff */
[----:B------:R-:W-:Y:S05]  /*6e90*/  BRA `(.L_x_128) ;  /* 0xffffffcc000c7947 */ /* 0x000fea000383ffff */
.L_x_75:
[----:B--2---:R2:W3:Y:S02]  /*6ea0*/  SYNCS.PHASECHK.TRANS64.TRYWAIT P0, [R3+URZ+0x60], R0 ;  /* 0x00006000030075a7 */ /* 0x0044e400080011ff */
[----:B---3--:R-:W-:Y:S05]  /*6eb0*/  @!P0 NANOSLEEP.SYNCS 0x989680 ;  /* 0x009896800000895d */ /* 0x008fea0003900000 */
[----:B------:R-:W3:Y:S02]  /*6ec0*/  @!P0 SYNCS.PHASECHK.TRANS64 P0, [R3+URZ+0x60], R0 ;  /* 0x00006000030085a7 */ /* 0x000ee400080010ff */
[----:B---3--:R-:W-:Y:S05]  /*6ed0*/  @!P0 BRA `(.L_x_75) ;  /* 0xfffffffc00f08947 */ /* 0x008fea000383ffff */
[----:B------:R-:W-:Y:S05]  /*6ee0*/  BRA `(.L_x_129) ;  /* 0xffffffd000347947 */ /* 0x000fea000383ffff */
.L_x_78:
[----:B--2---:R-:W-:Y:S07]  /*6ef0*/  MOV R0, UR17 ;  /* 0x0000001100007c02 */ /* 0x004fee0008000f00 */
.L_x_130:
[----:B--2---:R2:W3:Y:S02]  /*6f00*/  SYNCS.PHASECHK.TRANS64.TRYWAIT P1, [R0+URZ+0x58], R3 ;  /* 0x00005803000075a7 */ /* 0x0044e400080211ff */
[----:B---3--:R-:W-:Y:S05]  /*6f10*/  @!P1 NANOSLEEP.SYNCS 0x989680 ;  /* 0x009896800000995d */ /* 0x008fea0003900000 */
[----:B------:R-:W3:Y:S02]  /*6f20*/  @!P1 SYNCS.PHASECHK.TRANS64 P1, [R0+URZ+0x58], R3 ;  /* 0x00005803000095a7 */ /* 0x000ee400080210ff */
[----:B---3--:R-:W-:Y:S05]  /*6f30*/  @!P1 BRA `(.L_x_130) ;  /* 0xfffffffc00f09947 */ /* 0x008fea000383ffff */
[----:B------:R-:W-:Y:S05]  /*6f40*/  BRA `(.L_x_77) ;  /* 0xffffffd400a87947 */ /* 0x000fea000383ffff */
.L_x_81:
[----:B--2---:R-:W-:Y:S07]  /*6f50*/  MOV R0, UR17 ;  /* 0x0000001100007c02 */ /* 0x004fee0008000f00 */
.L_x_131:
[----:B--2---:R2:W3:Y:S02]  /*6f60*/  SYNCS.PHASECHK.TRANS64.TRYWAIT P0, [R0+URZ+0x48], R2 ;  /* 0x00004802000075a7 */ /* 0x0044e400080011ff */
[----:B---3--:R-:W-:Y:S05]  /*6f70*/  @!P0 NANOSLEEP.SYNCS 0x989680 ;  /* 0x009896800000895d */ /* 0x008fea0003900000 */
[----:B------:R-:W3:Y:S02]  /*6f80*/  @!P0 SYNCS.PHASECHK.TRANS64 P0, [R0+URZ+0x48], R2 ;  /* 0x00004802000085a7 */ /* 0x000ee400080010ff */
[----:B---3--:R-:W-:Y:S05]  /*6f90*/  @!P0 BRA `(.L_x_131) ;  /* 0xfffffffc00f08947 */ /* 0x008fea000383ffff */
[----:B------:R-:W-:Y:S05]  /*6fa0*/  BRA `(.L_x_132) ;  /* 0xffffffd400fc7947 */ /* 0x000fea000383ffff */
.L_x_84:
[----:B---3--:R3:W1:Y:S02]  /*6fb0*/  SYNCS.PHASECHK.TRANS64.TRYWAIT P0, [R3+URZ+0x60], R0 ;  /* 0x00006000030075a7 */ /* 0x00866400080011ff */
[----:B-1----:R-:W-:Y:S05]  /*6fc0*/  @!P0 NANOSLEEP.SYNCS 0x989680 ;  /* 0x009896800000895d */ /* 0x002fea0003900000 */
[----:B------:R-:W1:Y:S02]  /*6fd0*/  @!P0 SYNCS.PHASECHK.TRANS64 P0, [R3+URZ+0x60], R0 ;  /* 0x00006000030085a7 */ /* 0x000e6400080010ff */
[----:B-1----:R-:W-:Y:S05]  /*6fe0*/  @!P0 BRA `(.L_x_84) ;  /* 0xfffffffc00f08947 */ /* 0x002fea000383ffff */
[----:B------:R-:W-:Y:S05]  /*6ff0*/  BRA `(.L_x_133) ;  /* 0xffffffdc00487947 */ /* 0x000fea000383ffff */
.L_x_95:
[----:B-1----:R-:W-:Y:S04]  /*7000*/  MOV R0, UR44 ;  /* 0x0000002c00007c02 */ /* 0x002fe80008000f00 */
[----:B------:R1:W2:Y:S03]  /*7010*/  SYNCS.PHASECHK.TRANS64.TRYWAIT P1, [R0+URZ+0x40], R4 ;  /* 0x00004004000075a7 */ /* 0x0002a600080211ff */
[----:B--2---:R-:W-:Y:S05]  /*7020*/  @!P1 NANOSLEEP.SYNCS 0x989680 ;  /* 0x009896800000995d */ /* 0x004fea0003900000 */
[----:B------:R-:W2:Y:S02]  /*7030*/  @!P1 SYNCS.PHASECHK.TRANS64 P1, [R0+URZ+0x40], R4 ;  /* 0x00004004000095a7 */ /* 0x000ea400080210ff */
[----:B--2---:R-:W-:Y:S05]  /*7040*/  @!P1 BRA `(.L_x_95) ;  /* 0xfffffffc00ec9947 */ /* 0x004fea000383ffff */
[----:B------:R-:W-:Y:S05]  /*7050*/  BRA `(.L_x_94) ;  /* 0xffffffe800987947 */ /* 0x000fea000383ffff */
.L_x_97:
[----:B------:R1:W1:Y:S02]  /*7060*/  SYNCS.PHASECHK.TRANS64.TRYWAIT P1, [R22+URZ+0x80], R3 ;  /* 0x00008003160075a7 */ /* 0x00026400080211ff */
[----:B-1----:R-:W-:Y:S05]  /*7070*/  @!P1 NANOSLEEP.SYNCS 0x989680 ;  /* 0x009896800000995d */ /* 0x002fea0003900000 */
[----:B------:R-:W1:Y:S02]  /*7080*/  @!P1 SYNCS.PHASECHK.TRANS64 P1, [R22+URZ+0x80], R3 ;  /* 0x00008003160095a7 */ /* 0x000e6400080210ff */
[----:B-1----:R-:W-:Y:S05]  /*7090*/  @!P1 BRA `(.L_x_97) ;  /* 0xfffffffc00f09947 */ /* 0x002fea000383ffff */
[----:B------:R-:W-:Y:S05]  /*70a0*/  BRA `(.L_x_96) ;  /* 0xffffffe800d47947 */ /* 0x000fea000383ffff */
        .weak           $__internal_0_$__cuda_sm10x_tcgen05_guardrail_trap_col_being_dealloced_not_returned_by_alloc
        .type           $__internal_0_$__cuda_sm10x_tcgen05_guardrail_trap_col_being_dealloced_not_returned_by_alloc,@function
        .size           $__internal_0_$__cuda_sm10x_tcgen05_guardrail_trap_col_being_dealloced_not_returned_by_alloc,($__internal_1_$__cuda_sm10x_tcgen05_guardrail_trap_phase_invalid_during_alloc - $__internal_0_$__cuda_sm10x_tcgen05_guardrail_trap_col_being_dealloced_not_returned_by_alloc)
$__internal_0_$__cuda_sm10x_tcgen05_guardrail_trap_col_being_dealloced_not_returned_by_alloc:
[----:B------:R-:W-:Y:S05]  /*70b0*/  BPT.TRAP 0x1 ;  /* 0x000000040000795c */ /* 0x000fea0000300000 */
[----:B------:R-:W-:-:S04]  /*70c0*/  HFMA2 R3, -RZ, RZ, 0, 0 ;  /* 0x00000000ff037431 */ /* 0x000fc800000001ff */
[----:B------:R-:W-:Y:S05]  /*70d0*/  RET.REL.NODEC R2 `(_ZN7cutlass13device_kernelINS_4gemm6kernel13GemmUniversalIN4cute5tupleIJiiiiEEENS1_10collective13CollectiveMmaINS1_35MainloopSm100TmaUmmaWarpSpecializedILi4ELi2ELi4ENS5_IJNS4_1CILi2EEENSA_ILi1EEESC_EEEEENS5_IJNSA_ILi64EEESF_NSA_ILi128EEEEEENS_12float_e5m2_tENS5_IJlSC_lEEESI_SJ_NS4_8TiledMMAINS4_8MMA_AtomIJNS4_10MMA_TraitsINS4_19SM100_MMA_F8F6F4_SSEJSI_SI_fSF_SF_NS4_17integral_constantINS4_4UMMA5MajorELSQ_0EEESR_NSO_INSP_7ScaleInELSS_0EEEST_EEEEEENS4_6LayoutINS5_IJSC_SC_SC_EEENS5_IJNSA_ILi0EEESY_SY_EEEEENS5_IJNS4_10UnderscoreES11_S11_EEEEENS4_13SM90_TMA_LOADENS4_14ComposedLayoutINS4_7SwizzleILi3ELi4ELi3EEENS4_18smem_ptr_flag_bitsILi8EEENSW_INS5_IJNSA_ILi8EEESG_EEENS5_IJSG_SC_EEEEEEEvNS4_8identityENS4_23SM90_TMA_LOAD_MULTICASTES1E_vS1F_EENS_8epilogue10collective18CollectiveEpilogueINS1I_23Sm100TmaWarpSpecializedILi1ELi1ELi32ELb0ELb0EEEJSH_NS5_IJNSW_ISF_SC_EES1N_EEESI_SJ_SI_SJ_NS1I_6fusion15FusionCallbacksIS1M_NS1P_17LinearCombinationISI_fSI_fLNS_15FloatRoundStyleE2EEESH_S1O_JEEENS4_5SM1004TMEM4LOAD26SM100_TMEM_LOAD_16dp32b32xES14_NS15_INS16_ILi2ELi4ELi3EEES19_NSW_INS5_IJS1A_SF_EEENS5_IJSF_SC_EEEEEEENS4_39AutoVectorizingCopyWithAssumedAlignmentILi128EEENS4_14SM90_TMA_STOREES23_S25_S25_EEEvvEEEEvNT_6ParamsE) ;  /* 0xffffff8c02c87950 */ /* 0x000fea0003c3ffff */
        .weak           $__internal_1_$__cuda_sm10x_tcgen05_guardrail_trap_phase_invalid_during_alloc
        .type           $__internal_1_$__cuda_sm10x_tcgen05_guardrail_trap_phase_invalid_during_alloc,@function
        .size           $__internal_1_$__cuda_sm10x_tcgen05_guardrail_trap_phase_invalid_during_alloc,($__internal_2_$__cuda_sm10x_tcgen05_guardrail_trap_unallocated_columns_being_dealloced - $__internal_1_$__cuda_sm10x_tcgen05_guardrail_trap_phase_invalid_during_alloc)
$__internal_1_$__cuda_sm10x_tcgen05_guardrail_trap_phase_invalid_during_alloc:
[----:B------:R-:W-:Y:S05]  /*70e0*/  BPT.TRAP 0x1 ;  /* 0x000000040000795c */ /* 0x000fea0000300000 */
[----:B------:R-:W-:-:S04]  /*70f0*/  MOV R5, 0x0 ;  /* 0x0000000000057802 */ /* 0x000fc80000000f00 */
[----:B------:R-:W-:Y:S05]  /*7100*/  RET.REL.NODEC R4 `(_ZN7cutlass13device_kernelINS_4gemm6kernel13GemmUniversalIN4cute5tupleIJiiiiEEENS1_10collective13CollectiveMmaINS1_35MainloopSm100TmaUmmaWarpSpecializedILi4ELi2ELi4ENS5_IJNS4_1CILi2EEENSA_ILi1EEESC_EEEEENS5_IJNSA_ILi64EEESF_NSA_ILi128EEEEEENS_12float_e5m2_tENS5_IJlSC_lEEESI_SJ_NS4_8TiledMMAINS4_8MMA_AtomIJNS4_10MMA_TraitsINS4_19SM100_MMA_F8F6F4_SSEJSI_SI_fSF_SF_NS4_17integral_constantINS4_4UMMA5MajorELSQ_0EEESR_NSO_INSP_7ScaleInELSS_0EEEST_EEEEEENS4_6LayoutINS5_IJSC_SC_SC_EEENS5_IJNSA_ILi0EEESY_SY_EEEEENS5_IJNS4_10UnderscoreES11_S11_EEEEENS4_13SM90_TMA_LOADENS4_14ComposedLayoutINS4_7SwizzleILi3ELi4ELi3EEENS4_18smem_ptr_flag_bitsILi8EEENSW_INS5_IJNSA_ILi8EEESG_EEENS5_IJSG_SC_EEEEEEEvNS4_8identityENS4_23SM90_TMA_LOAD_MULTICASTES1E_vS1F_EENS_8epilogue10collective18CollectiveEpilogueINS1I_23Sm100TmaWarpSpecializedILi1ELi1ELi32ELb0ELb0EEEJSH_NS5_IJNSW_ISF_SC_EES1N_EEESI_SJ_SI_SJ_NS1I_6fusion15FusionCallbacksIS1M_NS1P_17LinearCombinationISI_fSI_fLNS_15FloatRoundStyleE2EEESH_S1O_JEEENS4_5SM1004TMEM4LOAD26SM100_TMEM_LOAD_16dp32b32xES14_NS15_INS16_ILi2ELi4ELi3EEES19_NSW_INS5_IJS1A_SF_EEENS5_IJSF_SC_EEEEEEENS4_39AutoVectorizingCopyWithAssumedAlignmentILi128EEENS4_14SM90_TMA_STOREES23_S25_S25_EEEvvEEEEvNT_6ParamsE) ;  /* 0xffffff8c04bc7950 */ /* 0x000fea0003c3ffff */
        .weak           $__internal_2_$__cuda_sm10x_tcgen05_guardrail_trap_unallocated_columns_being_dealloced
        .type           $__internal_2_$__cuda_sm10x_tcgen05_guardrail_trap_unallocated_columns_being_dealloced,@function
        .size           $__internal_2_$__cuda_sm10x_tcgen05_guardrail_trap_unallocated_columns_being_dealloced,(.L_x_135 - $__internal_2_$__cuda_sm10x_tcgen05_guardrail_trap_unallocated_columns_being_dealloced)
$__internal_2_$__cuda_sm10x_tcgen05_guardrail_trap_unallocated_columns_being_dealloced:
[----:B------:R-:W-:Y:S05]  /*7110*/  BPT.TRAP 0x1 ;  /* 0x000000040000795c */ /* 0x000fea0000300000 */
[----:B------:R-:W-:-:S04]  /*7120*/  HFMA2 R3, -RZ, RZ, 0, 0 ;  /* 0x00000000ff037431 */ /* 0x000fc800000001ff */
[----:B------:R-:W-:Y:S05]  /*7130*/  RET.REL.NODEC R2 `(_ZN7cutlass13device_kernelINS_4gemm6kernel13GemmUniversalIN4cute5tupleIJiiiiEEENS1_10collective13CollectiveMmaINS1_35MainloopSm100TmaUmmaWarpSpecializedILi4ELi2ELi4ENS5_IJNS4_1CILi2EEENSA_ILi1EEESC_EEEEENS5_IJNSA_ILi64EEESF_NSA_ILi128EEEEEENS_12float_e5m2_tENS5_IJlSC_lEEESI_SJ_NS4_8TiledMMAINS4_8MMA_AtomIJNS4_10MMA_TraitsINS4_19SM100_MMA_F8F6F4_SSEJSI_SI_fSF_SF_NS4_17integral_constantINS4_4UMMA5MajorELSQ_0EEESR_NSO_INSP_7ScaleInELSS_0EEEST_EEEEEENS4_6LayoutINS5_IJSC_SC_SC_EEENS5_IJNSA_ILi0EEESY_SY_EEEEENS5_IJNS4_10UnderscoreES11_S11_EEEEENS4_13SM90_TMA_LOADENS4_14ComposedLayoutINS4_7SwizzleILi3ELi4ELi3EEENS4_18smem_ptr_flag_bitsILi8EEENSW_INS5_IJNSA_ILi8EEESG_EEENS5_IJSG_SC_EEEEEEEvNS4_8identityENS4_23SM90_TMA_LOAD_MULTICASTES1E_vS1F_EENS_8epilogue10collective18CollectiveEpilogueINS1I_23Sm100TmaWarpSpecializedILi1ELi1ELi32ELb0ELb0EEEJSH_NS5_IJNSW_ISF_SC_EES1N_EEESI_SJ_SI_SJ_NS1I_6fusion15FusionCallbacksIS1M_NS1P_17LinearCombinationISI_fSI_fLNS_15FloatRoundStyleE2EEESH_S1O_JEEENS4_5SM1004TMEM4LOAD26SM100_TMEM_LOAD_16dp32b32xES14_NS15_INS16_ILi2ELi4ELi3EEES19_NSW_INS5_IJS1A_SF_EEENS5_IJSF_SC_EEEEEEENS4_39AutoVectorizingCopyWithAssumedAlignmentILi128EEENS4_14SM90_TMA_STOREES23_S25_S25_EEEvvEEEEvNT_6ParamsE) ;  /* 0xffffff8c02b07950 */ /* 0x000fea0003c3ffff */
.L_x_134:
[----:B------:R-:W-:-:S00]  /*7140*/  BRA `(.L_x_134) ;  /* 0xfffffffc00fc7947 */ /* 0x000fc0000383ffff */
[----:B------:R-:W-:-:S00]  /*7150*/  NOP ;  /* 0x0000000000007918 */ /* 0x000fc00000000000 */
        /* <DEDUP_REMOVED lines=10> */
.L_x_135:


//--------------------- .nv.global.init           --------------------------
	.section	.nv.global.init,"aw",@progbits
.nv.global.init:
	.type		$str$27,@object
	.size		$str$27,($str$28 - $str$27)
$str$27:
        /*0000*/ 	.byte	0x28, 0x61, 0x64, 0x64, 0x72, 0x65, 0x73, 0x73, 0x20, 0x26, 0x20, 0x6d, 0x61, 0x73, 0x6b, 0x29
        /*0010*/ 	.byte	0x20, 0x3d, 0x3d, 0x20, 0x30, 0x00
	.type		$str$28,@object
	.size		$str$28,($str$26 - $str$28)
$str$28:
        /*0016*/ 	.byte	0x2f, 0x74, 0x6d, 0x70, 0x2f, 0x63, 0x75, 0x74, 0x6c, 0x61, 0x73, 0x73, 0x5f, 0x73, 0x77, 0x65
        /*0026*/ 	.byte	0x65, 0x70, 0x5f, 0x73, 0x72, 0x63, 0x2f, 0x69, 0x6e, 0x63, 0x6c, 0x75, 0x64, 0x65, 0x2f, 0x63
        /*0036*/ 	.byte	0x75, 0x74, 0x65, 0x2f, 0x70, 0x6f, 0x69, 0x6e, 0x74, 0x65, 0x72, 0x5f, 0x66, 0x6c, 0x61, 0x67
        /*0046*/ 	.byte	0x67, 0x65, 0x64, 0x2e, 0x68, 0x70, 0x70, 0x00
	.type		$str$26,@object
	.size		$str$26,($str$25 - $str$26)
$str$26:
        /*004e*/ 	.byte	0x2f, 0x74, 0x6d, 0x70, 0x2f, 0x63, 0x75, 0x74, 0x6c, 0x61, 0x73, 0x73, 0x5f, 0x73, 0x77, 0x65
        /*005e*/ 	.byte	0x65, 0x70, 0x5f, 0x73, 0x72, 0x63, 0x2f, 0x69, 0x6e, 0x63, 0x6c, 0x75, 0x64, 0x65, 0x2f, 0x63
        /*006e*/ 	.byte	0x75, 0x74, 0x65, 0x2f, 0x61, 0x74, 0x6f, 0x6d, 0x2f, 0x63, 0x6f, 0x70, 0x79, 0x5f, 0x74, 0x72
        /*007e*/ 	.byte	0x61, 0x69, 0x74, 0x73, 0x5f, 0x73, 0x6d, 0x31, 0x30, 0x30, 0x2e, 0x68, 0x70, 0x70, 0x00
	.type		$str$25,@object
	.size		$str$25,(__unnamed_1 - $str$25)
$str$25:
        /*008d*/ 	.byte	0x28, 0x28, 0x75, 0x69, 0x6e, 0x74, 0x33, 0x32, 0x5f, 0x74, 0x28, 0x74, 0x68, 0x72, 0x65, 0x61
        /*009d*/ 	.byte	0x64, 0x49, 0x64, 0x78, 0x2e, 0x78, 0x29, 0x20, 0x2f, 0x20, 0x33, 0x32, 0x29, 0x20, 0x25, 0x20
        /*00ad*/ 	.byte	0x34, 0x29, 0x20, 0x3d, 0x3d, 0x20, 0x28, 0x28, 0x28, 0x74, 0x6d, 0x65, 0x6d, 0x5f, 0x61, 0x64
        /*00bd*/ 	.byte	0x64, 0x72, 0x20, 0x3e, 0x3e, 0x20, 0x31, 0x36, 0x29, 0x20, 0x2f, 0x20, 0x33, 0x32, 0x29, 0x20
        /*00cd*/ 	.byte	0x25, 0x20, 0x34, 0x29, 0x00
	.type		__unnamed_1,@object
	.size		__unnamed_1,(__unnamed_2 - __unnamed_1)
__unnamed_1:
        /*00d2*/ 	.byte	0x61, 0x75, 0x74, 0x6f, 0x20, 0x63, 0x75, 0x74, 0x65, 0x3a, 0x3a, 0x61, 0x73, 0x5f, 0x70, 0x6f
        /* <DEDUP_REMOVED lines=24> */
        /*0262*/ 	.byte	0x3c, 0x34, 0x30, 0x39, 0x36, 0x3e, 0x3e, 0x3e, 0x3e, 0x5d, 0x00
	.type		__unnamed_2,@object
	.size		__unnamed_2,(.L_2 - __unnamed_2)
__unnamed_2:
        /* <DEDUP_REMOVED lines=40> */
        /*04ed*/ 	.byte	0x74, 0x65, 0x3a, 0x3a, 0x43, 0x3c, 0x30, 0x3e, 0x3e, 0x3e, 0x3e, 0x5d, 0x00
.L_2:


//--------------------- .nv.shared._ZN7cutlass13device_kernelINS_4gemm6kernel13GemmUniversalIN4cute5tupleIJiiiiEEENS1_10collective13CollectiveMmaINS1_35MainloopSm100TmaUmmaWarpSpecializedILi4ELi2ELi4ENS5_IJNS4_1CILi2EEENSA_ILi1EEESC_EEEEENS5_IJNSA_ILi64EEESF_NSA_ILi128EEEEEENS_12float_e5m2_tENS5_IJlSC_lEEESI_SJ_NS4_8TiledMMAINS4_8MMA_AtomIJNS4_10MMA_TraitsINS4_19SM100_MMA_F8F6F4_SSEJSI_SI_fSF_SF_NS4_17integral_constantINS4_4UMMA5MajorELSQ_0EEESR_NSO_INSP_7ScaleInELSS_0EEEST_EEEEEENS4_6LayoutINS5_IJSC_SC_SC_EEENS5_IJNSA_ILi0EEESY_SY_EEEEENS5_IJNS4_10UnderscoreES11_S11_EEEEENS4_13SM90_TMA_LOADENS4_14ComposedLayoutINS4_7SwizzleILi3ELi4ELi3EEENS4_18smem_ptr_flag_bitsILi8EEENSW_INS5_IJNSA_ILi8EEESG_EEENS5_IJSG_SC_EEEEEEEvNS4_8identityENS4_23SM90_TMA_LOAD_MULTICASTES1E_vS1F_EENS_8epilogue10collective18CollectiveEpilogueINS1I_23Sm100TmaWarpSpecializedILi1ELi1ELi32ELb0ELb0EEEJSH_NS5_IJNSW_ISF_SC_EES1N_EEESI_SJ_SI_SJ_NS1I_6fusion15FusionCallbacksIS1M_NS1P_17LinearCombinationISI_fSI_fLNS_15FloatRoundStyleE2EEESH_S1O_JEEENS4_5SM1004TMEM4LOAD26SM100_TMEM_LOAD_16dp32b32xES14_NS15_INS16_ILi2ELi4ELi3EEES19_NSW_INS5_IJS1A_SF_EEENS5_IJSF_SC_EEEEEEENS4_39AutoVectorizingCopyWithAssumedAlignmentILi128EEENS4_14SM90_TMA_STOREES23_S25_S25_EEEvvEEEEvNT_6ParamsE --------------------------
	.section	.nv.shared._ZN7cutlass13device_kernelINS_4gemm6kernel13GemmUniversalIN4cute5tupleIJiiiiEEENS1_10collective13CollectiveMmaINS1_35MainloopSm100TmaUmmaWarpSpecializedILi4ELi2ELi4ENS5_IJNS4_1CILi2EEENSA_ILi1EEESC_EEEEENS5_IJNSA_ILi64EEESF_NSA_ILi128EEEEEENS_12float_e5m2_tENS5_IJlSC_lEEESI_SJ_NS4_8TiledMMAINS4_8MMA_AtomIJNS4_10MMA_TraitsINS4_19SM100_MMA_F8F6F4_SSEJSI_SI_fSF_SF_NS4_17integral_constantINS4_4UMMA5MajorELSQ_0EEESR_NSO_INSP_7ScaleInELSS_0EEEST_EEEEEENS4_6LayoutINS5_IJSC_SC_SC_EEENS5_IJNSA_ILi0EEESY_SY_EEEEENS5_IJNS4_10UnderscoreES11_S11_EEEEENS4_13SM90_TMA_LOADENS4_14ComposedLayoutINS4_7SwizzleILi3ELi4ELi3EEENS4_18smem_ptr_flag_bitsILi8EEENSW_INS5_IJNSA_ILi8EEESG_EEENS5_IJSG_SC_EEEEEEEvNS4_8identityENS4_23SM90_TMA_LOAD_MULTICASTES1E_vS1F_EENS_8epilogue10collective18CollectiveEpilogueINS1I_23Sm100TmaWarpSpecializedILi1ELi1ELi32ELb0ELb0EEEJSH_NS5_IJNSW_ISF_SC_EES1N_EEESI_SJ_SI_SJ_NS1I_6fusion15FusionCallbacksIS1M_NS1P_17LinearCombinationISI_fSI_fLNS_15FloatRoundStyleE2EEESH_S1O_JEEENS4_5SM1004TMEM4LOAD26SM100_TMEM_LOAD_16dp32b32xES14_NS15_INS16_ILi2ELi4ELi3EEES19_NSW_INS5_IJS1A_SF_EEENS5_IJSF_SC_EEEEEEENS4_39AutoVectorizingCopyWithAssumedAlignmentILi128EEENS4_14SM90_TMA_STOREES23_S25_S25_EEEvvEEEEvNT_6ParamsE,"aw",@nobits
	.sectionflags	@""
	.align	16
	.zero		1024


//--------------------- .nv.shared.reserved.0     --------------------------
	.section	.nv.shared.reserved.0,"aw",@nobits
	.weak		__nv_reservedSMEM_offset_0_alias
	.size		__nv_reservedSMEM_offset_0_alias, 0, 64
	.other		__nv_reservedSMEM_offset_0_alias,@"STO_CUDA_RESERVED_SHARED STV_DEFAULT"
__nv_reservedSMEM_offset_0_alias:
	.zero		0
.nv.shared.reserved.0:
	.zero		64
	.weak		__nv_reservedSMEM_tcgen05_partition
	.type		__nv_reservedSMEM_tcgen05_partition,@object
	.size		__nv_reservedSMEM_tcgen05_partition,(.L_0 - __nv_reservedSMEM_tcgen05_partition)
__nv_reservedSMEM_tcgen05_partition:
	.zero		32
.L_0:


//--------------------- .nv.global                --------------------------
	.section	.nv.global,"aw",@nobits
.nv.global:
	.type		_ZN39_INTERNAL_9e3ffbe9_4_k_cu_e32bf238_90554cute1_E,@object
	.size		_ZN39_INTERNAL_9e3ffbe9_4_k_cu_e32bf238_90554cute1_E,(_ZN39_INTERNAL_9e3ffbe9_4_k_cu_e32bf238_90554cuda3std3__45__cpo6cbeginE - _ZN39_INTERNAL_9e3ffbe9_4_k_cu_e32bf238_90554cute1_E)
_ZN39_INTERNAL_9e3ffbe9_4_k_cu_e32bf238_90554cute1_E:
	.zero		1
	.type		_ZN39_INTERNAL_9e3ffbe9_4_k_cu_e32bf238_90554cuda3std3__45__cpo6cbeginE,@object
	.size		_ZN39_INTERNAL_9e3ffbe9_4_k_cu_e32bf238_90554cuda3std3__45__cpo6cbeginE,(_ZN39_INTERNAL_9e3ffbe9_4_k_cu_e32bf238_90554cuda3std3__48in_placeE - _ZN39_INTERNAL_9e3ffbe9_4_k_cu_e32bf238_90554cuda3std3__45__cpo6cbeginE)
_ZN39_INTERNAL_9e3ffbe9_4_k_cu_e32bf238_90554cuda3std3__45__cpo6cbeginE:
	.zero		1
	.type		_ZN39_INTERNAL_9e3ffbe9_4_k_cu_e32bf238_90554cuda3std3__48in_placeE,@object
	.size		_ZN39_INTERNAL_9e3ffbe9_4_k_cu_e32bf238_90554cuda3std3__48in_placeE,(_ZN39_INTERNAL_9e3ffbe9_4_k_cu_e32bf238_90554cuda3std6ranges3__45__cpo9iter_moveE - _ZN39_INTERNAL_9e3ffbe9_4_k_cu_e32bf238_90554cuda3std3__48in_placeE)
_ZN39_INTERNAL_9e3ffbe9_4_k_cu_e32bf238_90554cuda3std3__48in_placeE:
	.zero		1
	.type		_ZN39_INTERNAL_9e3ffbe9_4_k_cu_e32bf238_90554cuda3std6ranges3__45__cpo9iter_moveE,@object
	.size		_ZN39_INTERNAL_9e3ffbe9_4_k_cu_e32bf238_90554cuda3std6ranges3__45__cpo9iter_moveE,(_ZN39_INTERNAL_9e3ffbe9_4_k_cu_e32bf238_90554cuda3std3__45__cpo5beginE - _ZN39_INTERNAL_9e3ffbe9_4_k_cu_e32bf238_90554cuda3std6ranges3__45__cpo9iter_moveE)
_ZN39_INTERNAL_9e3ffbe9_4_k_cu_e32bf238_90554cuda3std6ranges3__45__cpo9iter_moveE:
	.zero		1
	.type		_ZN39_INTERNAL_9e3ffbe9_4_k_cu_e32bf238_90554cuda3std3__45__cpo5beginE,@object
	.size		_ZN39_INTERNAL_9e3ffbe9_4_k_cu_e32bf238_90554cuda3std3__45__cpo5beginE,(_ZN39_INTERNAL_9e3ffbe9_4_k_cu_e32bf238_90554cuda3std3__441_GLOBAL__N__9e3ffbe9_4_k_cu_e32bf238_90556ignoreE - _ZN39_INTERNAL_9e3ffbe9_4_k_cu_e32bf238_90554cuda3std3__45__cpo5beginE)
_ZN39_INTERNAL_9e3ffbe9_4_k_cu_e32bf238_90554cuda3std3__45__cpo5beginE:
	.zero		1
	.type		_ZN39_INTERNAL_9e3ffbe9_4_k_cu_e32bf238_90554cuda3std3__441_GLOBAL__N__9e3ffbe9_4_k_cu_e32bf238_90556ignoreE,@object
	.size		_ZN39_INTERNAL_9e3ffbe9_4_k_cu_e32bf238_90554cuda3std3__441_GLOBAL__N__9e3ffbe9_4_k_cu_e32bf238_90556ignoreE,(_ZN39_INTERNAL_9e3ffbe9_4_k_cu_e32bf238_90554cute7productE - _ZN39_INTERNAL_9e3ffbe9_4_k_cu_e32bf238_90554cuda3std3__441_GLOBAL__N__9e3ffbe9_4_k_cu_e32bf238_90556ignoreE)
_ZN39_INTERNAL_9e3ffbe9_4_k_cu_e32bf238_90554cuda3std3__441_GLOBAL__N__9e3ffbe9_4_k_cu_e32bf238_90556ignoreE:
	.zero		1
	.type		_ZN39_INTERNAL_9e3ffbe9_4_k_cu_e32bf238_90554cute7productE,@object
	.size		_ZN39_INTERNAL_9e3ffbe9_4_k_cu_e32bf238_90554cute7productE,(_ZN39_INTERNAL_9e3ffbe9_4_k_cu_e32bf238_90554cuda3std3__45__cpo3endE - _ZN39_INTERNAL_9e3ffbe9_4_k_cu_e32bf238_90554cute7productE)
_ZN39_INTERNAL_9e3ffbe9_4_k_cu_e32bf238_90554cute7productE:
	.zero		1
	.type		_ZN39_INTERNAL_9e3ffbe9_4_k_cu_e32bf238_90554cuda3std3__45__cpo3endE,@object
	.size		_ZN39_INTERNAL_9e3ffbe9_4_k_cu_e32bf238_90554cuda3std3__45__cpo3endE,(_ZN39_INTERNAL_9e3ffbe9_4_k_cu_e32bf238_90554cuda3std3__419piecewise_constructE - _ZN39_INTERNAL_9e3ffbe9_4_k_cu_e32bf238_90554cuda3std3__45__cpo3endE)
_ZN39_INTERNAL_9e3ffbe9_4_k_cu_e32bf238_90554cuda3std3__45__cpo3endE:
	.zero		1
	.type		_ZN39_INTERNAL_9e3ffbe9_4_k_cu_e32bf238_90554cuda3std3__419piecewise_constructE,@object
	.size		_ZN39_INTERNAL_9e3ffbe9_4_k_cu_e32bf238_90554cuda3std3__419piecewise_constructE,(_ZN39_INTERNAL_9e3ffbe9_4_k_cu_e32bf238_90554cuda3std3__45__cpo4cendE - _ZN39_INTERNAL_9e3ffbe9_4_k_cu_e32bf238_90554cuda3std3__419piecewise_constructE)
_ZN39_INTERNAL_9e3ffbe9_4_k_cu_e32bf238_90554cuda3std3__419piecewise_constructE:
	.zero		1
	.type		_ZN39_INTERNAL_9e3ffbe9_4_k_cu_e32bf238_90554cuda3std3__45__cpo4cendE,@object
	.size		_ZN39_INTERNAL_9e3ffbe9_4_k_cu_e32bf238_90554cuda3std3__45__cpo4cendE,(_ZN39_INTERNAL_9e3ffbe9_4_k_cu_e32bf238_90554cuda3std6ranges3__45__cpo4swapE - _ZN39_INTERNAL_9e3ffbe9_4_k_cu_e32bf238_90554cuda3std3__45__cpo4cendE)
_ZN39_INTERNAL_9e3ffbe9_4_k_cu_e32bf238_90554cuda3std3__45__cpo4cendE:
	.zero		1
	.type		_ZN39_INTERNAL_9e3ffbe9_4_k_cu_e32bf238_90554cuda3std6ranges3__45__cpo4swapE,@object
	.size		_ZN39_INTERNAL_9e3ffbe9_4_k_cu_e32bf238_90554cuda3std6ranges3__45__cpo4swapE,(.L_10 - _ZN39_INTERNAL_9e3ffbe9_4_k_cu_e32bf238_90554cuda3std6ranges3__45__cpo4swapE)
_ZN39_INTERNAL_9e3ffbe9_4_k_cu_e32bf238_90554cuda3std6ranges3__45__cpo4swapE:
	.zero		1
.L_10:


//--------------------- .nv.constant0._ZN7cutlass13device_kernelINS_4gemm6kernel13GemmUniversalIN4cute5tupleIJiiiiEEENS1_10collective13CollectiveMmaINS1_35MainloopSm100TmaUmmaWarpSpecializedILi4ELi2ELi4ENS5_IJNS4_1CILi2EEENSA_ILi1EEESC_EEEEENS5_IJNSA_ILi64EEESF_NSA_ILi128EEEEEENS_12float_e5m2_tENS5_IJlSC_lEEESI_SJ_NS4_8TiledMMAINS4_8MMA_AtomIJNS4_10MMA_TraitsINS4_19SM100_MMA_F8F6F4_SSEJSI_SI_fSF_SF_NS4_17integral_constantINS4_4UMMA5MajorELSQ_0EEESR_NSO_INSP_7ScaleInELSS_0EEEST_EEEEEENS4_6LayoutINS5_IJSC_SC_SC_EEENS5_IJNSA_ILi0EEESY_SY_EEEEENS5_IJNS4_10UnderscoreES11_S11_EEEEENS4_13SM90_TMA_LOADENS4_14ComposedLayoutINS4_7SwizzleILi3ELi4ELi3EEENS4_18smem_ptr_flag_bitsILi8EEENSW_INS5_IJNSA_ILi8EEESG_EEENS5_IJSG_SC_EEEEEEEvNS4_8identityENS4_23SM90_TMA_LOAD_MULTICASTES1E_vS1F_EENS_8epilogue10collective18CollectiveEpilogueINS1I_23Sm100TmaWarpSpecializedILi1ELi1ELi32ELb0ELb0EEEJSH_NS5_IJNSW_ISF_SC_EES1N_EEESI_SJ_SI_SJ_NS1I_6fusion15FusionCallbacksIS1M_NS1P_17LinearCombinationISI_fSI_fLNS_15FloatRoundStyleE2EEESH_S1O_JEEENS4_5SM1004TMEM4LOAD26SM100_TMEM_LOAD_16dp32b32xES14_NS15_INS16_ILi2ELi4ELi3EEES19_NSW_INS5_IJS1A_SF_EEENS5_IJSF_SC_EEEEEEENS4_39AutoVectorizingCopyWithAssumedAlignmentILi128EEENS4_14SM90_TMA_STOREES23_S25_S25_EEEvvEEEEvNT_6ParamsE --------------------------
	.section	.nv.constant0._ZN7cutlass13device_kernelINS_4gemm6kernel13GemmUniversalIN4cute5tupleIJiiiiEEENS1_10collective13CollectiveMmaINS1_35MainloopSm100TmaUmmaWarpSpecializedILi4ELi2ELi4ENS5_IJNS4_1CILi2EEENSA_ILi1EEESC_EEEEENS5_IJNSA_ILi64EEESF_NSA_ILi128EEEEEENS_12float_e5m2_tENS5_IJlSC_lEEESI_SJ_NS4_8TiledMMAINS4_8MMA_AtomIJNS4_10MMA_TraitsINS4_19SM100_MMA_F8F6F4_SSEJSI_SI_fSF_SF_NS4_17integral_constantINS4_4UMMA5MajorELSQ_0EEESR_NSO_INSP_7ScaleInELSS_0EEEST_EEEEEENS4_6LayoutINS5_IJSC_SC_SC_EEENS5_IJNSA_ILi0EEESY_SY_EEEEENS5_IJNS4_10UnderscoreES11_S11_EEEEENS4_13SM90_TMA_LOADENS4_14ComposedLayoutINS4_7SwizzleILi3ELi4ELi3EEENS4_18smem_ptr_flag_bitsILi8EEENSW_INS5_IJNSA_ILi8EEESG_EEENS5_IJSG_SC_EEEEEEEvNS4_8identityENS4_23SM90_TMA_LOAD_MULTICASTES1E_vS1F_EENS_8epilogue10collective18CollectiveEpilogueINS1I_23Sm100TmaWarpSpecializedILi1ELi1ELi32ELb0ELb0EEEJSH_NS5_IJNSW_ISF_SC_EES1N_EEESI_SJ_SI_SJ_NS1I_6fusion15FusionCallbacksIS1M_NS1P_17LinearCombinationISI_fSI_fLNS_15FloatRoundStyleE2EEESH_S1O_JEEENS4_5SM1004TMEM4LOAD26SM100_TMEM_LOAD_16dp32b32xES14_NS15_INS16_ILi2ELi4ELi3EEES19_NSW_INS5_IJS1A_SF_EEENS5_IJSF_SC_EEEEEEENS4_39AutoVectorizingCopyWithAssumedAlignmentILi128EEENS4_14SM90_TMA_STOREES23_S25_S25_EEEvvEEEEvNT_6ParamsE,"a",@progbits
	.sectionflags	@""
	.align	4
.nv.constant0._ZN7cutlass13device_kernelINS_4gemm6kernel13GemmUniversalIN4cute5tupleIJiiiiEEENS1_10collective13CollectiveMmaINS1_35MainloopSm100TmaUmmaWarpSpecializedILi4ELi2ELi4ENS5_IJNS4_1CILi2EEENSA_ILi1EEESC_EEEEENS5_IJNSA_ILi64EEESF_NSA_ILi128EEEEEENS_12float_e5m2_tENS5_IJlSC_lEEESI_SJ_NS4_8TiledMMAINS4_8MMA_AtomIJNS4_10MMA_TraitsINS4_19SM100_MMA_F8F6F4_SSEJSI_SI_fSF_SF_NS4_17integral_constantINS4_4UMMA5MajorELSQ_0EEESR_NSO_INSP_7ScaleInELSS_0EEEST_EEEEEENS4_6LayoutINS5_IJSC_SC_SC_EEENS5_IJNSA_ILi0EEESY_SY_EEEEENS5_IJNS4_10UnderscoreES11_S11_EEEEENS4_13SM90_TMA_LOADENS4_14ComposedLayoutINS4_7SwizzleILi3ELi4ELi3EEENS4_18smem_ptr_flag_bitsILi8EEENSW_INS5_IJNSA_ILi8EEESG_EEENS5_IJSG_SC_EEEEEEEvNS4_8identityENS4_23SM90_TMA_LOAD_MULTICASTES1E_vS1F_EENS_8epilogue10collective18CollectiveEpilogueINS1I_23Sm100TmaWarpSpecializedILi1ELi1ELi32ELb0ELb0EEEJSH_NS5_IJNSW_ISF_SC_EES1N_EEESI_SJ_SI_SJ_NS1I_6fusion15FusionCallbacksIS1M_NS1P_17LinearCombinationISI_fSI_fLNS_15FloatRoundStyleE2EEESH_S1O_JEEENS4_5SM1004TMEM4LOAD26SM100_TMEM_LOAD_16dp32b32xES14_NS15_INS16_ILi2ELi4ELi3EEES19_NSW_INS5_IJS1A_SF_EEENS5_IJSF_SC_EEEEEEENS4_39AutoVectorizingCopyWithAssumedAlignmentILi128EEENS4_14SM90_TMA_STOREES23_S25_S25_EEEvvEEEEvNT_6ParamsE:
	.zero		2944


//--------------------- SYMBOLS --------------------------

	.type		.nv.reservedSmem.offset0,@object
	.size		.nv.reservedSmem.offset0,0x4
	.type		.nv.reservedSmem.cap,@object
	.size		.nv.reservedSmem.cap,0x4
	.type		__assertfail,@function
